	.target	sm_100a

	.elftype	@"ET_EXEC"


//--------------------- .note.nv.tkinfo           --------------------------
	.section	.note.nv.tkinfo,"",@"SHT_NOTE"
	.sectionflags	@"SHF_NOTE_NV_TKINFO"
	.tkinfo
        /*0018*/ 	.word	0x00000002
        /*0030*/ 	.string	""
        /*0030*/ 	.string	"ptxas"
        /*0030*/ 	.string	"Cuda compilation tools, release 13.0, V13.0.88"
        /*0030*/ 	.string	"Build cuda_13.0.r13.0/compiler.36424714_0"
        /*0030*/ 	.string	"-arch sm_100a -m 64 "



//--------------------- .note.nv.cuinfo           --------------------------
	.section	.note.nv.cuinfo,"",@"SHT_NOTE"
	.sectionflags	@"SHF_NOTE_NV_CUINFO"
        /*0018*/ 	.short	0x0002
        /*001a*/ 	.short	0x0064
        /*001c*/ 	.short	0x0082
	.zero		2


//--------------------- .nv.info                  --------------------------
	.section	.nv.info,"",@"SHT_CUDA_INFO"
	.align	4


	//----- nvinfo : EIATTR_REGCOUNT
	.align		4
        /*0000*/ 	.byte	0x04, 0x2f
        /*0002*/ 	.short	(.L_19 - .L_18)
	.align		4
.L_18:
        /*0004*/ 	.word	index@(_ZN7cutlass13device_kernelINS_4gemm6kernel13GemmUniversalIN4cute5tupleIJiiiiEEENS1_10collective13CollectiveMmaINS1_35MainloopSm100TmaUmmaWarpSpecializedILi3ELi2ELi4ENS5_IJNS4_1CILi2EEESB_NSA_ILi1EEEEEEEENS5_IJNSA_ILi64EEESF_SF_EEENS_10tfloat32_tENS5_IJlSC_lEEESH_SI_NS4_8TiledMMAINS4_8MMA_AtomIJNS4_17SM100_MMA_TF32_SSISH_SH_fLi64ELi64ELNS4_4UMMA5MajorE0ELSN_0ELNSM_7ScaleInE0ELSO_0EEEEEENS4_6LayoutINS5_IJSC_SC_SC_EEENS5_IJNSA_ILi0EEEST_ST_EEEEENS5_IJNS4_10UnderscoreESW_SW_EEEEENS4_23SM90_TMA_LOAD_MULTICASTENS4_14ComposedLayoutINS4_7SwizzleILi3ELi4ELi3EEENS4_18smem_ptr_flag_bitsILi32EEENSR_INS5_IJNSA_ILi8EEENSA_ILi32EEEEEENS5_IJS16_SC_EEEEEEEvNS4_8identityESZ_S1A_vS1B_EENS_8epilogue10collective18CollectiveEpilogueINS1D_23Sm100TmaWarpSpecializedILi3ELi2ELi16ELb1ELb0EEEJSG_NS5_IJNSR_ISF_SC_EENSR_IS16_SC_EEEEESH_SI_SH_SI_NS1D_6fusion15FusionCallbacksIS1H_NS1L_17LinearCombinationISH_fSH_fLNS_15FloatRoundStyleE2EEESG_S1K_JEEENS4_5SM1004TMEM4LOAD26SM100_TMEM_LOAD_16dp128b8xENS4_13SM90_TMA_LOADES1A_NS4_17SM75_U32x4_LDSM_NENS4_14SM90_TMA_STOREES1A_NS4_17SM90_U32x4_STSM_NENS4_39AutoVectorizingCopyWithAssumedAlignmentILi128EEEEEEvvEEEEvNT_6ParamsE)
        /*0008*/ 	.word	0x00000050


	//----- nvinfo : EIATTR_FRAME_SIZE
	.align		4
.L_19:
        /*000c*/ 	.byte	0x04, 0x11
        /*000e*/ 	.short	(.L_21 - .L_20)
	.align		4
.L_20:
        /*0010*/ 	.word	index@($__internal_2_$__cuda_sm10x_tcgen05_guardrail_trap_unallocated_columns_being_dealloced)
        /*0014*/ 	.word	0x00000000


	//----- nvinfo : EIATTR_FRAME_SIZE
	.align		4
.L_21:
        /*0018*/ 	.byte	0x04, 0x11
        /*001a*/ 	.short	(.L_23 - .L_22)
	.align		4
.L_22:
        /*001c*/ 	.word	index@($__internal_1_$__cuda_sm10x_tcgen05_guardrail_trap_phase_invalid_during_alloc)
        /*0020*/ 	.word	0x00000000


	//----- nvinfo : EIATTR_FRAME_SIZE
	.align		4
.L_23:
        /*0024*/ 	.byte	0x04, 0x11
        /*0026*/ 	.short	(.L_25 - .L_24)
	.align		4
.L_24:
        /*0028*/ 	.word	index@($__internal_0_$__cuda_sm10x_tcgen05_guardrail_trap_col_being_dealloced_not_returned_by_alloc)
        /*002c*/ 	.word	0x00000000


	//----- nvinfo : EIATTR_FRAME_SIZE
	.align		4
.L_25:
        /*0030*/ 	.byte	0x04, 0x11
        /*0032*/ 	.short	(.L_27 - .L_26)
	.align		4
.L_26:
        /*0034*/ 	.word	index@(_ZN7cutlass13device_kernelINS_4gemm6kernel13GemmUniversalIN4cute5tupleIJiiiiEEENS1_10collective13CollectiveMmaINS1_35MainloopSm100TmaUmmaWarpSpecializedILi3ELi2ELi4ENS5_IJNS4_1CILi2EEESB_NSA_ILi1EEEEEEEENS5_IJNSA_ILi64EEESF_SF_EEENS_10tfloat32_tENS5_IJlSC_lEEESH_SI_NS4_8TiledMMAINS4_8MMA_AtomIJNS4_17SM100_MMA_TF32_SSISH_SH_fLi64ELi64ELNS4_4UMMA5MajorE0ELSN_0ELNSM_7ScaleInE0ELSO_0EEEEEENS4_6LayoutINS5_IJSC_SC_SC_EEENS5_IJNSA_ILi0EEEST_ST_EEEEENS5_IJNS4_10UnderscoreESW_SW_EEEEENS4_23SM90_TMA_LOAD_MULTICASTENS4_14ComposedLayoutINS4_7SwizzleILi3ELi4ELi3EEENS4_18smem_ptr_flag_bitsILi32EEENSR_INS5_IJNSA_ILi8EEENSA_ILi32EEEEEENS5_IJS16_SC_EEEEEEEvNS4_8identityESZ_S1A_vS1B_EENS_8epilogue10collective18CollectiveEpilogueINS1D_23Sm100TmaWarpSpecializedILi3ELi2ELi16ELb1ELb0EEEJSG_NS5_IJNSR_ISF_SC_EENSR_IS16_SC_EEEEESH_SI_SH_SI_NS1D_6fusion15FusionCallbacksIS1H_NS1L_17LinearCombinationISH_fSH_fLNS_15FloatRoundStyleE2EEESG_S1K_JEEENS4_5SM1004TMEM4LOAD26SM100_TMEM_LOAD_16dp128b8xENS4_13SM90_TMA_LOADES1A_NS4_17SM75_U32x4_LDSM_NENS4_14SM90_TMA_STOREES1A_NS4_17SM90_U32x4_STSM_NENS4_39AutoVectorizingCopyWithAssumedAlignmentILi128EEEEEEvvEEEEvNT_6ParamsE)
        /*0038*/ 	.word	0x00000000


	//----- nvinfo : EIATTR_MIN_STACK_SIZE
	.align		4
.L_27:
        /*003c*/ 	.byte	0x04, 0x12
        /*003e*/ 	.short	(.L_29 - .L_28)
	.align		4
.L_28:
        /*0040*/ 	.word	index@(_ZN7cutlass13device_kernelINS_4gemm6kernel13GemmUniversalIN4cute5tupleIJiiiiEEENS1_10collective13CollectiveMmaINS1_35MainloopSm100TmaUmmaWarpSpecializedILi3ELi2ELi4ENS5_IJNS4_1CILi2EEESB_NSA_ILi1EEEEEEEENS5_IJNSA_ILi64EEESF_SF_EEENS_10tfloat32_tENS5_IJlSC_lEEESH_SI_NS4_8TiledMMAINS4_8MMA_AtomIJNS4_17SM100_MMA_TF32_SSISH_SH_fLi64ELi64ELNS4_4UMMA5MajorE0ELSN_0ELNSM_7ScaleInE0ELSO_0EEEEEENS4_6LayoutINS5_IJSC_SC_SC_EEENS5_IJNSA_ILi0EEEST_ST_EEEEENS5_IJNS4_10UnderscoreESW_SW_EEEEENS4_23SM90_TMA_LOAD_MULTICASTENS4_14ComposedLayoutINS4_7SwizzleILi3ELi4ELi3EEENS4_18smem_ptr_flag_bitsILi32EEENSR_INS5_IJNSA_ILi8EEENSA_ILi32EEEEEENS5_IJS16_SC_EEEEEEEvNS4_8identityESZ_S1A_vS1B_EENS_8epilogue10collective18CollectiveEpilogueINS1D_23Sm100TmaWarpSpecializedILi3ELi2ELi16ELb1ELb0EEEJSG_NS5_IJNSR_ISF_SC_EENSR_IS16_SC_EEEEESH_SI_SH_SI_NS1D_6fusion15FusionCallbacksIS1H_NS1L_17LinearCombinationISH_fSH_fLNS_15FloatRoundStyleE2EEESG_S1K_JEEENS4_5SM1004TMEM4LOAD26SM100_TMEM_LOAD_16dp128b8xENS4_13SM90_TMA_LOADES1A_NS4_17SM75_U32x4_LDSM_NENS4_14SM90_TMA_STOREES1A_NS4_17SM90_U32x4_STSM_NENS4_39AutoVectorizingCopyWithAssumedAlignmentILi128EEEEEEvvEEEEvNT_6ParamsE)
        /*0044*/ 	.word	0x00000000
.L_29:


//--------------------- .nv.compat                --------------------------
	.section	.nv.compat,"",@"SHT_CUDA_COMPAT_INFO"
	.align	4
        /*0000*/ 	.byte	0x02, 0x09, 0x01, 0x00, 0x02, 0x02, 0x02, 0x00, 0x02, 0x05, 0x05, 0x00, 0x03, 0x07, 0x01, 0x01
        /*0010*/ 	.byte	0x02, 0x03, 0x01, 0x00, 0x02, 0x06, 0x01, 0x00, 0x04, 0x0b, 0x08, 0x00, 0x09, 0x00, 0x00, 0x00
        /*0020*/ 	.byte	0x00, 0x00, 0x00, 0x00


//--------------------- .nv.info._ZN7cutlass13device_kernelINS_4gemm6kernel13GemmUniversalIN4cute5tupleIJiiiiEEENS1_10collective13CollectiveMmaINS1_35MainloopSm100TmaUmmaWarpSpecializedILi3ELi2ELi4ENS5_IJNS4_1CILi2EEESB_NSA_ILi1EEEEEEEENS5_IJNSA_ILi64EEESF_SF_EEENS_10tfloat32_tENS5_IJlSC_lEEESH_SI_NS4_8TiledMMAINS4_8MMA_AtomIJNS4_17SM100_MMA_TF32_SSISH_SH_fLi64ELi64ELNS4_4UMMA5MajorE0ELSN_0ELNSM_7ScaleInE0ELSO_0EEEEEENS4_6LayoutINS5_IJSC_SC_SC_EEENS5_IJNSA_ILi0EEEST_ST_EEEEENS5_IJNS4_10UnderscoreESW_SW_EEEEENS4_23SM90_TMA_LOAD_MULTICASTENS4_14ComposedLayoutINS4_7SwizzleILi3ELi4ELi3EEENS4_18smem_ptr_flag_bitsILi32EEENSR_INS5_IJNSA_ILi8EEENSA_ILi32EEEEEENS5_IJS16_SC_EEEEEEEvNS4_8identityESZ_S1A_vS1B_EENS_8epilogue10collective18CollectiveEpilogueINS1D_23Sm100TmaWarpSpecializedILi3ELi2ELi16ELb1ELb0EEEJSG_NS5_IJNSR_ISF_SC_EENSR_IS16_SC_EEEEESH_SI_SH_SI_NS1D_6fusion15FusionCallbacksIS1H_NS1L_17LinearCombinationISH_fSH_fLNS_15FloatRoundStyleE2EEESG_S1K_JEEENS4_5SM1004TMEM4LOAD26SM100_TMEM_LOAD_16dp128b8xENS4_13SM90_TMA_LOADES1A_NS4_17SM75_U32x4_LDSM_NENS4_14SM90_TMA_STOREES1A_NS4_17SM90_U32x4_STSM_NENS4_39AutoVectorizingCopyWithAssumedAlignmentILi128EEEEEEvvEEEEvNT_6ParamsE --------------------------
	.section	.nv.info._ZN7cutlass13device_kernelINS_4gemm6kernel13GemmUniversalIN4cute5tupleIJiiiiEEENS1_10collective13CollectiveMmaINS1_35MainloopSm100TmaUmmaWarpSpecializedILi3ELi2ELi4ENS5_IJNS4_1CILi2EEESB_NSA_ILi1EEEEEEEENS5_IJNSA_ILi64EEESF_SF_EEENS_10tfloat32_tENS5_IJlSC_lEEESH_SI_NS4_8TiledMMAINS4_8MMA_AtomIJNS4_17SM100_MMA_TF32_SSISH_SH_fLi64ELi64ELNS4_4UMMA5MajorE0ELSN_0ELNSM_7ScaleInE0ELSO_0EEEEEENS4_6LayoutINS5_IJSC_SC_SC_EEENS5_IJNSA_ILi0EEEST_ST_EEEEENS5_IJNS4_10UnderscoreESW_SW_EEEEENS4_23SM90_TMA_LOAD_MULTICASTENS4_14ComposedLayoutINS4_7SwizzleILi3ELi4ELi3EEENS4_18smem_ptr_flag_bitsILi32EEENSR_INS5_IJNSA_ILi8EEENSA_ILi32EEEEEENS5_IJS16_SC_EEEEEEEvNS4_8identityESZ_S1A_vS1B_EENS_8epilogue10collective18CollectiveEpilogueINS1D_23Sm100TmaWarpSpecializedILi3ELi2ELi16ELb1ELb0EEEJSG_NS5_IJNSR_ISF_SC_EENSR_IS16_SC_EEEEESH_SI_SH_SI_NS1D_6fusion15FusionCallbacksIS1H_NS1L_17LinearCombinationISH_fSH_fLNS_15FloatRoundStyleE2EEESG_S1K_JEEENS4_5SM1004TMEM4LOAD26SM100_TMEM_LOAD_16dp128b8xENS4_13SM90_TMA_LOADES1A_NS4_17SM75_U32x4_LDSM_NENS4_14SM90_TMA_STOREES1A_NS4_17SM90_U32x4_STSM_NENS4_39AutoVectorizingCopyWithAssumedAlignmentILi128EEEEEEvvEEEEvNT_6ParamsE,"",@"SHT_CUDA_INFO"
	.sectionflags	@""
	.align	4


	//----- nvinfo : EIATTR_CUDA_API_VERSION
	.align		4
        /*0000*/ 	.byte	0x04, 0x37
        /*0002*/ 	.short	(.L_31 - .L_30)
.L_30:
        /*0004*/ 	.word	0x00000082


	//----- nvinfo : EIATTR_KPARAM_INFO
	.align		4
.L_31:
        /*0008*/ 	.byte	0x04, 0x17
        /*000a*/ 	.short	(.L_33 - .L_32)
.L_32:
        /*000c*/ 	.word	0x00000000
        /*0010*/ 	.short	0x0000
        /*0012*/ 	.short	0x0000
        /*0014*/ 	.byte	0x00, 0xf0, 0x01, 0x20


	//----- nvinfo : EIATTR_AT_ENTRY_FRAGMENTS
	.align		4
.L_33:
        /*0018*/ 	.byte	0x04, 0x4f
        /*001a*/ 	.short	(.L_35 - .L_34)


	//   ....[0]....
.L_34:
        /*001c*/ 	.word	0x00000006


	//----- nvinfo : EIATTR_RESERVED_SMEM_USED
	.align		4
.L_35:
        /*0020*/ 	.byte	0x01, 0x41
	.zero		2


	//----- nvinfo : EIATTR_SPARSE_MMA_MASK
	.align		4
        /*0024*/ 	.byte	0x03, 0x50
        /*0026*/ 	.short	0x0000


	//----- nvinfo : EIATTR_TCGEN05_1CTA_USED
	.align		4
        /*0028*/ 	.byte	0x01, 0x51
	.zero		2


	//----- nvinfo : EIATTR_MAXREG_COUNT
	.align		4
        /*002c*/ 	.byte	0x03, 0x1b
        /*002e*/ 	.short	0x00ff


	//----- nvinfo : EIATTR_NUM_BARRIERS
	.align		4
        /*0030*/ 	.byte	0x02, 0x4c
        /*0032*/ 	.byte	0x07
	.zero		1


	//----- nvinfo : EIATTR_EXTERNS
	.align		4
        /*0034*/ 	.byte	0x04, 0x0f
        /*0036*/ 	.short	(.L_37 - .L_36)


	//   ....[0]....
	.align		4
.L_36:
        /*0038*/ 	.word	index@(__assertfail)


	//----- nvinfo : EIATTR_MERCURY_ISA_VERSION
	.align		4
.L_37:
        /*003c*/ 	.byte	0x03, 0x5f
        /*003e*/ 	.short	0x0101


	//----- nvinfo : EIATTR_INT_WARP_WIDE_INSTR_OFFSETS
	.align		4
        /*0040*/ 	.byte	0x04, 0x31
        /*0042*/ 	.short	(.L_39 - .L_38)


	//   ....[0]....
.L_38:
        /*0044*/ 	.word	0x000041c0


	//   ....[1]....
        /*0048*/ 	.word	0x000041f0


	//   ....[2]....
        /*004c*/ 	.word	0x00004210


	//   ....[3]....
        /*0050*/ 	.word	0x00004de0


	//   ....[4]....
        /*0054*/ 	.word	0x00004e60


	//   ....[5]....
        /*0058*/ 	.word	0x00004f60


	//   ....[6]....
        /*005c*/ 	.word	0x00005070


	//----- nvinfo : EIATTR_COOP_GROUP_MASK_REGIDS
	.align		4
.L_39:
        /*0060*/ 	.byte	0x04, 0x29
        /*0062*/ 	.short	(.L_41 - .L_40)


	//   ....[0]....
.L_40:
        /*0064*/ 	.word	0xffffffff


	//   ....[1]....
        /*0068*/ 	.word	0xffffffff


	//   ....[2]....
        /*006c*/ 	.word	0xffffffff


	//   ....[3]....
        /*0070*/ 	.word	0xffffffff


	//   ....[4]....
        /*0074*/ 	.word	0xffffffff


	//   ....[5]....
        /*0078*/ 	.word	0xffffffff


	//   ....[6]....
        /*007c*/ 	.word	0xffffffff


	//   ....[7]....
        /*0080*/ 	.word	0xffffffff


	//   ....[8]....
        /*0084*/ 	.word	0xffffffff


	//   ....[9]....
        /*0088*/ 	.word	0xffffffff


	//   ....[10]....
        /*008c*/ 	.word	0xffffffff


	//   ....[11]....
        /*0090*/ 	.word	0xffffffff


	//   ....[12]....
        /*0094*/ 	.word	0xffffffff


	//   ....[13]....
        /*0098*/ 	.word	0xffffffff


	//----- nvinfo : EIATTR_COOP_GROUP_INSTR_OFFSETS
	.align		4
.L_41:
        /*009c*/ 	.byte	0x04, 0x28
        /*009e*/ 	.short	(.L_43 - .L_42)


	//   ....[0]....
.L_42:
        /*00a0*/ 	.word	0x00000080


	//   ....[1]....
        /*00a4*/ 	.word	0x000004f0


	//   ....[2]....
        /*00a8*/ 	.word	0x00000680


	//   ....[3]....
        /*00ac*/ 	.word	0x00000800


	//   ....[4]....
        /*00b0*/ 	.word	0x00000900


	//   ....[5]....
        /*00b4*/ 	.word	0x00000a70


	//   ....[6]....
        /*00b8*/ 	.word	0x00000c10


	//   ....[7]....
        /*00bc*/ 	.word	0x00000dc0


	//   ....[8]....
        /*00c0*/ 	.word	0x000023c0


	//   ....[9]....
        /*00c4*/ 	.word	0x000031f0


	//   ....[10]....
        /*00c8*/ 	.word	0x00003400


	//   ....[11]....
        /*00cc*/ 	.word	0x00003430


	//   ....[12]....
        /*00d0*/ 	.word	0x000040a0


	//   ....[13]....
        /*00d4*/ 	.word	0x000042d0


	//----- nvinfo : EIATTR_VRC_CTA_INIT_COUNT
	.align		4
.L_43:
        /*00d8*/ 	.byte	0x02, 0x4a
        /*00da*/ 	.byte	0x80
	.zero		1


	//----- nvinfo : EIATTR_SYSCALL_OFFSETS
	.align		4
        /*00dc*/ 	.byte	0x04, 0x46
        /*00de*/ 	.short	(.L_45 - .L_44)


	//   ....[0]....
.L_44:
        /*00e0*/ 	.word	0x00005d80


	//   ....[1]....
        /*00e4*/ 	.word	0x00005e70


	//   ....[2]....
        /*00e8*/ 	.word	0x00006790


	//   ....[3]....
        /*00ec*/ 	.word	0x000071f0


	//----- nvinfo : EIATTR_MBARRIER_INSTR_OFFSETS
	.align		4
.L_45:
        /*00f0*/ 	.byte	0x04, 0x39
        /*00f2*/ 	.short	(.L_47 - .L_46)


	//   ....[0]....
.L_46:
        /*00f4*/ 	.word	0x00000610
        /*00f8*/ 	.word	0x000000ff
        /*00fc*/ 	.word	0x00000000
        /*0100*/ 	.short	0x0100
        /*0102*/ 	.byte	0x04
	.zero		1


	//   ....[1]....
        /*0104*/ 	.word	0x00000620
        /*0108*/ 	.word	0x000000ff
        /*010c*/ 	.word	0x00000018
        /*0110*/ 	.short	0x0100
        /*0112*/ 	.byte	0x04
	.zero		1


	//   ....[2]....
        /*0114*/ 	.word	0x00000630
        /*0118*/ 	.word	0x000000ff
        /*011c*/ 	.word	0x00000008
        /*0120*/ 	.short	0x0100
        /*0122*/ 	.byte	0x04
	.zero		1


	//   ....[3]....
        /*0124*/ 	.word	0x00000640
        /*0128*/ 	.word	0x000000ff
        /*012c*/ 	.word	0x00000020
        /*0130*/ 	.short	0x0100
        /*0132*/ 	.byte	0x04
	.zero		1


	//   ....[4]....
        /*0134*/ 	.word	0x00000650
        /*0138*/ 	.word	0x000000ff
        /*013c*/ 	.word	0x00000010
        /*0140*/ 	.short	0x0100
        /*0142*/ 	.byte	0x04
	.zero		1


	//   ....[5]....
        /*0144*/ 	.word	0x00000660
        /*0148*/ 	.word	0x000000ff
        /*014c*/ 	.word	0x00000028
        /*0150*/ 	.short	0x0100
        /*0152*/ 	.byte	0x04
	.zero		1


	//   ....[6]....
        /*0154*/ 	.word	0x00000790
        /*0158*/ 	.word	0x000000ff
        /*015c*/ 	.word	0x00000030
        /*0160*/ 	.short	0x0100
        /*0162*/ 	.byte	0x04
	.zero		1


	//   ....[7]....
        /*0164*/ 	.word	0x000007a0
        /*0168*/ 	.word	0x000000ff
        /*016c*/ 	.word	0x00000048
        /*0170*/ 	.short	0x0100
        /*0172*/ 	.byte	0x04
	.zero		1


	//   ....[8]....
        /*0174*/ 	.word	0x000007b0
        /*0178*/ 	.word	0x000000ff
        /*017c*/ 	.word	0x00000038
        /*0180*/ 	.short	0x0100
        /*0182*/ 	.byte	0x04
	.zero		1


	//   ....[9]....
        /*0184*/ 	.word	0x000007c0
        /*0188*/ 	.word	0x000000ff
        /*018c*/ 	.word	0x00000050
        /*0190*/ 	.short	0x0100
        /*0192*/ 	.byte	0x04
	.zero		1


	//   ....[10]....
        /*0194*/ 	.word	0x000007d0
        /*0198*/ 	.word	0x000000ff
        /*019c*/ 	.word	0x00000040
        /*01a0*/ 	.short	0x0100
        /*01a2*/ 	.byte	0x04
	.zero		1


	//   ....[11]....
        /*01a4*/ 	.word	0x000007e0
        /*01a8*/ 	.word	0x000000ff
        /*01ac*/ 	.word	0x00000058
        /*01b0*/ 	.short	0x0100
        /*01b2*/ 	.byte	0x04
	.zero		1


	//   ....[12]....
        /*01b4*/ 	.word	0x000008d0
        /*01b8*/ 	.word	0x000000ff
        /*01bc*/ 	.word	0x00000060
        /*01c0*/ 	.short	0x0100
        /*01c2*/ 	.byte	0x06
	.zero		1


	//   ....[13]....
        /*01c4*/ 	.word	0x000008e0
        /*01c8*/ 	.word	0x000000ff
        /*01cc*/ 	.word	0x00000068
        /*01d0*/ 	.short	0x0100
        /*01d2*/ 	.byte	0x06
	.zero		1


	//   ....[14]....
        /*01d4*/ 	.word	0x00000a20
        /*01d8*/ 	.word	0x000000ff
        /*01dc*/ 	.word	0x00000070
        /*01e0*/ 	.short	0x0100
        /*01e2*/ 	.byte	0x06
	.zero		1


	//   ....[15]....
        /*01e4*/ 	.word	0x00000a30
        /*01e8*/ 	.word	0x000000ff
        /*01ec*/ 	.word	0x00000080
        /*01f0*/ 	.short	0x0100
        /*01f2*/ 	.byte	0x06
	.zero		1


	//   ....[16]....
        /*01f4*/ 	.word	0x00000a40
        /*01f8*/ 	.word	0x000000ff
        /*01fc*/ 	.word	0x00000078
        /*0200*/ 	.short	0x0100
        /*0202*/ 	.byte	0x06
	.zero		1


	//   ....[17]....
        /*0204*/ 	.word	0x00000a50
        /*0208*/ 	.word	0x000000ff
        /*020c*/ 	.word	0x00000088
        /*0210*/ 	.short	0x0100
        /*0212*/ 	.byte	0x06
	.zero		1


	//   ....[18]....
        /*0214*/ 	.word	0x00000b80
        /*0218*/ 	.word	0x000000ff
        /*021c*/ 	.word	0x00000090
        /*0220*/ 	.short	0x0100
        /*0222*/ 	.byte	0x04
	.zero		1


	//   ....[19]....
        /*0224*/ 	.word	0x00000b90
        /*0228*/ 	.word	0x000000ff
        /*022c*/ 	.word	0x000000b0
        /*0230*/ 	.short	0x0100
        /*0232*/ 	.byte	0x04
	.zero		1


	//   ....[20]....
        /*0234*/ 	.word	0x00000ba0
        /*0238*/ 	.word	0x000000ff
        /*023c*/ 	.word	0x00000098
        /*0240*/ 	.short	0x0100
        /*0242*/ 	.byte	0x04
	.zero		1


	//   ....[21]....
        /*0244*/ 	.word	0x00000bb0
        /*0248*/ 	.word	0x000000ff
        /*024c*/ 	.word	0x000000b8
        /*0250*/ 	.short	0x0100
        /*0252*/ 	.byte	0x04
	.zero		1


	//   ....[22]....
        /*0254*/ 	.word	0x00000bc0
        /*0258*/ 	.word	0x000000ff
        /*025c*/ 	.word	0x000000a0
        /*0260*/ 	.short	0x0100
        /*0262*/ 	.byte	0x04
	.zero		1


	//   ....[23]....
        /*0264*/ 	.word	0x00000bd0
        /*0268*/ 	.word	0x000000ff
        /*026c*/ 	.word	0x000000c0
        /*0270*/ 	.short	0x0100
        /*0272*/ 	.byte	0x04
	.zero		1


	//   ....[24]....
        /*0274*/ 	.word	0x00000be0
        /*0278*/ 	.word	0x000000ff
        /*027c*/ 	.word	0x000000a8
        /*0280*/ 	.short	0x0100
        /*0282*/ 	.byte	0x04
	.zero		1


	//   ....[25]....
        /*0284*/ 	.word	0x00000bf0
        /*0288*/ 	.word	0x000000ff
        /*028c*/ 	.word	0x000000c8
        /*0290*/ 	.short	0x0100
        /*0292*/ 	.byte	0x04
	.zero		1


	//   ....[26]....
        /*0294*/ 	.word	0x00000ce0
        /*0298*/ 	.word	0x000000ff
        /*029c*/ 	.word	0x000000d0
        /*02a0*/ 	.short	0x0100
        /*02a2*/ 	.byte	0x04
	.zero		1


	//   ....[27]....
        /*02a4*/ 	.word	0x00000cf0
        /*02a8*/ 	.word	0x000000ff
        /*02ac*/ 	.word	0x000000e0
        /*02b0*/ 	.short	0x0100
        /*02b2*/ 	.byte	0x04
	.zero		1


	//   ....[28]....
        /*02b4*/ 	.word	0x00000d00
        /*02b8*/ 	.word	0x000000ff
        /*02bc*/ 	.word	0x000000d8
        /*02c0*/ 	.short	0x0100
        /*02c2*/ 	.byte	0x04
	.zero		1


	//   ....[29]....
        /*02c4*/ 	.word	0x00000d10
        /*02c8*/ 	.word	0x000000ff
        /*02cc*/ 	.word	0x000000e8
        /*02d0*/ 	.short	0x0100
        /*02d2*/ 	.byte	0x04
	.zero		1


	//   ....[30]....
        /*02d4*/ 	.word	0x000019b0
        /*02d8*/ 	.word	0x00000000
        /*02dc*/ 	.word	0x000000e0
        /*02e0*/ 	.short	0x010a
        /*02e2*/ 	.byte	0xff
	.zero		1


	//   ....[31]....
        /*02e4*/ 	.word	0x000019e0
        /*02e8*/ 	.word	0x00000000
        /*02ec*/ 	.word	0x000000d0
        /*02f0*/ 	.short	0x0101
        /*02f2*/ 	.byte	0xff
	.zero		1


	//   ....[32]....
        /*02f4*/ 	.word	0x00001ac0
        /*02f8*/ 	.word	0x000000ff
        /*02fc*/ 	.word	0x00000018
        /*0300*/ 	.short	0x010a
        /*0302*/ 	.byte	0x04
	.zero		1


	//   ....[33]....
        /*0304*/ 	.word	0x00001b40
        /*0308*/ 	.word	0x000000ff
        /*030c*/ 	.word	0x00000018
        /*0310*/ 	.short	0x010a
        /*0312*/ 	.byte	0x21
	.zero		1


	//   ....[34]....
        /*0314*/ 	.word	0x00001c80
        /*0318*/ 	.word	0x000000ff
        /*031c*/ 	.word	0x00000018
        /*0320*/ 	.short	0x010a
        /*0322*/ 	.byte	0x04
	.zero		1


	//   ....[35]....
        /*0324*/ 	.word	0x00001f40
        /*0328*/ 	.word	0x000000ff
        /*032c*/ 	.word	0x00000068
        /*0330*/ 	.short	0x0101
        /*0332*/ 	.byte	0x15
	.zero		1


	//   ....[36]....
        /*0334*/ 	.word	0x00001f60
        /*0338*/ 	.word	0x000000ff
        /*033c*/ 	.word	0x00000018
        /*0340*/ 	.short	0x010a
        /*0342*/ 	.byte	0x04
	.zero		1


	//   ....[37]....
        /*0344*/ 	.word	0x00001fe0
        /*0348*/ 	.word	0x000000ff
        /*034c*/ 	.word	0x00000018
        /*0350*/ 	.short	0x010a
        /*0352*/ 	.byte	0x21
	.zero		1


	//   ....[38]....
        /*0354*/ 	.word	0x00002120
        /*0358*/ 	.word	0x000000ff
        /*035c*/ 	.word	0x00000018
        /*0360*/ 	.short	0x010a
        /*0362*/ 	.byte	0x04
	.zero		1


	//   ....[39]....
        /*0364*/ 	.word	0x000023f0
        /*0368*/ 	.word	0x00000003
        /*036c*/ 	.word	0x00000070
        /*0370*/ 	.short	0x010a
        /*0372*/ 	.byte	0xff
	.zero		1


	//   ....[40]....
        /*0374*/ 	.word	0x00002540
        /*0378*/ 	.word	0x00000000
        /*037c*/ 	.word	0x00000000
        /*0380*/ 	.short	0x0101
        /*0382*/ 	.byte	0xff
	.zero		1


	//   ....[41]....
        /*0384*/ 	.word	0x00002b00
        /*0388*/ 	.word	0x000000ff
        /*038c*/ 	.word	0x00000000
        /*0390*/ 	.short	0x010a
        /*0392*/ 	.byte	0x04
	.zero		1


	//   ....[42]....
        /*0394*/ 	.word	0x00002b90
        /*0398*/ 	.word	0x000000ff
        /*039c*/ 	.word	0x00000000
        /*03a0*/ 	.short	0x010a
        /*03a2*/ 	.byte	0x05
	.zero		1


	//   ....[43]....
        /*03a4*/ 	.word	0x00002c30
        /*03a8*/ 	.word	0x00000000
        /*03ac*/ 	.word	0x00000000
        /*03b0*/ 	.short	0x010a
        /*03b2*/ 	.byte	0xff
	.zero		1


	//   ....[44]....
        /*03b4*/ 	.word	0x00002d50
        /*03b8*/ 	.word	0x00000002
        /*03bc*/ 	.word	0x000000d0
        /*03c0*/ 	.short	0x010a
        /*03c2*/ 	.byte	0xff
	.zero		1


	//   ....[45]....
        /*03c4*/ 	.word	0x00002dc0
        /*03c8*/ 	.word	0x00000002
        /*03cc*/ 	.word	0x00000000
        /*03d0*/ 	.short	0x0101
        /*03d2*/ 	.byte	0xff
	.zero		1


	//   ....[46]....
        /*03d4*/ 	.word	0x00002de0
        /*03d8*/ 	.word	0x000000ff
        /*03dc*/ 	.word	0x00000080
        /*03e0*/ 	.short	0x010a
        /*03e2*/ 	.byte	0x04
	.zero		1


	//   ....[47]....
        /*03e4*/ 	.word	0x00002f00
        /*03e8*/ 	.word	0x00000002
        /*03ec*/ 	.word	0x00000070
        /*03f0*/ 	.short	0x010a
        /*03f2*/ 	.byte	0xff
	.zero		1


	//   ....[48]....
        /*03f4*/ 	.word	0x00003000
        /*03f8*/ 	.word	0x00000002
        /*03fc*/ 	.word	0x00000000
        /*0400*/ 	.short	0x0101
        /*0402*/ 	.byte	0xff
	.zero		1


	//   ....[49]....
        /*0404*/ 	.word	0x00003090
        /*0408*/ 	.word	0x000000ff
        /*040c*/ 	.word	0x00000080
        /*0410*/ 	.short	0x0106
        /*0412*/ 	.byte	0x04
	.zero		1


	//   ....[50]....
        /*0414*/ 	.word	0x000030b0
        /*0418*/ 	.word	0x000000ff
        /*041c*/ 	.word	0x00000080
        /*0420*/ 	.short	0x010a
        /*0422*/ 	.byte	0x04
	.zero		1


	//   ....[51]....
        /*0424*/ 	.word	0x00003140
        /*0428*/ 	.word	0x000000ff
        /*042c*/ 	.word	0x00000080
        /*0430*/ 	.short	0x0106
        /*0432*/ 	.byte	0x07
	.zero		1


	//   ....[52]....
        /*0434*/ 	.word	0x00003180
        /*0438*/ 	.word	0x00000000
        /*043c*/ 	.word	0x00000080
        /*0440*/ 	.short	0x010a
        /*0442*/ 	.byte	0xff
	.zero		1


	//   ....[53]....
        /*0444*/ 	.word	0x00003750
        /*0448*/ 	.word	0x00000000
        /*044c*/ 	.word	0x00000070
        /*0450*/ 	.short	0x010a
        /*0452*/ 	.byte	0xff
	.zero		1


	//   ....[54]....
        /*0454*/ 	.word	0x00003850
        /*0458*/ 	.word	0x00000003
        /*045c*/ 	.word	0x00000000
        /*0460*/ 	.short	0x0101
        /*0462*/ 	.byte	0xff
	.zero		1


	//   ....[55]....
        /*0464*/ 	.word	0x00003860
        /*0468*/ 	.word	0x000000ff
        /*046c*/ 	.word	0x00000000
        /*0470*/ 	.short	0x010a
        /*0472*/ 	.byte	0x04
	.zero		1


	//   ....[56]....
        /*0474*/ 	.word	0x000038e0
        /*0478*/ 	.word	0x000000ff
        /*047c*/ 	.word	0x000000b0
        /*0480*/ 	.short	0x010a
        /*0482*/ 	.byte	0x2e
	.zero		1


	//   ....[57]....
        /*0484*/ 	.word	0x000039c0
        /*0488*/ 	.word	0x000000ff
        /*048c*/ 	.word	0x00000000
        /*0490*/ 	.short	0x010a
        /*0492*/ 	.byte	0x07
	.zero		1


	//   ....[58]....
        /*0494*/ 	.word	0x00003b00
        /*0498*/ 	.word	0x000000ff
        /*049c*/ 	.word	0x00000000
        /*04a0*/ 	.short	0x010a
        /*04a2*/ 	.byte	0x04
	.zero		1


	//   ....[59]....
        /*04a4*/ 	.word	0x00003ed0
        /*04a8*/ 	.word	0x000000ff
        /*04ac*/ 	.word	0x00000000
        /*04b0*/ 	.short	0x010a
        /*04b2*/ 	.byte	0x04
	.zero		1


	//   ....[60]....
        /*04b4*/ 	.word	0x00003f60
        /*04b8*/ 	.word	0x000000ff
        /*04bc*/ 	.word	0x00000000
        /*04c0*/ 	.short	0x010a
        /*04c2*/ 	.byte	0x05
	.zero		1


	//   ....[61]....
        /*04c4*/ 	.word	0x00003ff0
        /*04c8*/ 	.word	0x000000ff
        /*04cc*/ 	.word	0x00000000
        /*04d0*/ 	.short	0x010a
        /*04d2*/ 	.byte	0x05
	.zero		1


	//   ....[62]....
        /*04d4*/ 	.word	0x00004080
        /*04d8*/ 	.word	0x000000ff
        /*04dc*/ 	.word	0x00000000
        /*04e0*/ 	.short	0x010a
        /*04e2*/ 	.byte	0x04
	.zero		1


	//   ....[63]....
        /*04e4*/ 	.word	0x00004510
        /*04e8*/ 	.word	0x0000000c
        /*04ec*/ 	.word	0x00000070
        /*04f0*/ 	.short	0x010a
        /*04f2*/ 	.byte	0xff
	.zero		1


	//   ....[64]....
        /*04f4*/ 	.word	0x00004680
        /*04f8*/ 	.word	0x00000000
        /*04fc*/ 	.word	0x00000000
        /*0500*/ 	.short	0x0101
        /*0502*/ 	.byte	0xff
	.zero		1


	//   ....[65]....
        /*0504*/ 	.word	0x00004b00
        /*0508*/ 	.word	0x000000ff
        /*050c*/ 	.word	0x00000068
        /*0510*/ 	.short	0x010a
        /*0512*/ 	.byte	0x18
	.zero		1


	//   ....[66]....
        /*0514*/ 	.word	0x00004cc0
        /*0518*/ 	.word	0x000000ff
        /*051c*/ 	.word	0x00000048
        /*0520*/ 	.short	0x010a
        /*0522*/ 	.byte	0x04
	.zero		1


	//   ....[67]....
        /*0524*/ 	.word	0x00004e90
        /*0528*/ 	.word	0x000000ff
        /*052c*/ 	.word	0x00000030
        /*0530*/ 	.short	0x010b
        /*0532*/ 	.byte	0x04
	.zero		1


	//   ....[68]....
        /*0534*/ 	.word	0x00004ea0
        /*0538*/ 	.word	0x000000ff
        /*053c*/ 	.word	0x00000000
        /*0540*/ 	.short	0x0101
        /*0542*/ 	.byte	0x14
	.zero		1


	//   ....[69]....
        /*0544*/ 	.word	0x00004eb0
        /*0548*/ 	.word	0x000000ff
        /*054c*/ 	.word	0x00000048
        /*0550*/ 	.short	0x010a
        /*0552*/ 	.byte	0x05
	.zero		1


	//   ....[70]....
        /*0554*/ 	.word	0x000050a0
        /*0558*/ 	.word	0x000000ff
        /*055c*/ 	.word	0x00000030
        /*0560*/ 	.short	0x010b
        /*0562*/ 	.byte	0x05
	.zero		1


	//   ....[71]....
        /*0564*/ 	.word	0x000050b0
        /*0568*/ 	.word	0x000000ff
        /*056c*/ 	.word	0x00000000
        /*0570*/ 	.short	0x0101
        /*0572*/ 	.byte	0x04
	.zero		1


	//   ....[72]....
        /*0574*/ 	.word	0x00005150
        /*0578*/ 	.word	0x000000ff
        /*057c*/ 	.word	0x00000000
        /*0580*/ 	.short	0x010a
        /*0582*/ 	.byte	0x04
	.zero		1


	//   ....[73]....
        /*0584*/ 	.word	0x000051e0
        /*0588*/ 	.word	0x000000ff
        /*058c*/ 	.word	0x00000000
        /*0590*/ 	.short	0x010a
        /*0592*/ 	.byte	0x05
	.zero		1


	//   ....[74]....
        /*0594*/ 	.word	0x00005280
        /*0598*/ 	.word	0x00000000
        /*059c*/ 	.word	0x00000000
        /*05a0*/ 	.short	0x010a
        /*05a2*/ 	.byte	0xff
	.zero		1


	//   ....[75]....
        /*05a4*/ 	.word	0x000055f0
        /*05a8*/ 	.word	0x00000000
        /*05ac*/ 	.word	0x00000070
        /*05b0*/ 	.short	0x010a
        /*05b2*/ 	.byte	0xff
	.zero		1


	//   ....[76]....
        /*05b4*/ 	.word	0x000056c0
        /*05b8*/ 	.word	0x00000000
        /*05bc*/ 	.word	0x00000000
        /*05c0*/ 	.short	0x0101
        /*05c2*/ 	.byte	0xff
	.zero		1


	//   ....[77]....
        /*05c4*/ 	.word	0x00006310
        /*05c8*/ 	.word	0x00000002
        /*05cc*/ 	.word	0x00000030
        /*05d0*/ 	.short	0x010a
        /*05d2*/ 	.byte	0xff
	.zero		1


	//   ....[78]....
        /*05d4*/ 	.word	0x00006350
        /*05d8*/ 	.word	0x00000047
        /*05dc*/ 	.word	0x00000090
        /*05e0*/ 	.short	0x010a
        /*05e2*/ 	.byte	0xff
	.zero		1


	//   ....[79]....
        /*05e4*/ 	.word	0x00006440
        /*05e8*/ 	.word	0x00000002
        /*05ec*/ 	.word	0x00000030
        /*05f0*/ 	.short	0x010a
        /*05f2*/ 	.byte	0xff
	.zero		1


	//   ....[80]....
        /*05f4*/ 	.word	0x00006670
        /*05f8*/ 	.word	0x00000047
        /*05fc*/ 	.word	0x00000090
        /*0600*/ 	.short	0x010a
        /*0602*/ 	.byte	0xff
	.zero		1


	//   ....[81]....
        /*0604*/ 	.word	0x00006f10
        /*0608*/ 	.word	0x00000000
        /*060c*/ 	.word	0x00000000
        /*0610*/ 	.short	0x0101
        /*0612*/ 	.byte	0xff
	.zero		1


	//   ....[82]....
        /*0614*/ 	.word	0x00006f20
        /*0618*/ 	.word	0x00000002
        /*061c*/ 	.word	0x00000030
        /*0620*/ 	.short	0x010a
        /*0622*/ 	.byte	0xff
	.zero		1


	//   ....[83]....
        /*0624*/ 	.word	0x00006ff0
        /*0628*/ 	.word	0x00000002
        /*062c*/ 	.word	0x00000030
        /*0630*/ 	.short	0x010a
        /*0632*/ 	.byte	0xff
	.zero		1


	//   ....[84]....
        /*0634*/ 	.word	0x000075f0
        /*0638*/ 	.word	0x000000ff
        /*063c*/ 	.word	0x00000000
        /*0640*/ 	.short	0x0101
        /*0642*/ 	.byte	0x04
	.zero		1


	//   ....[85]....
        /*0644*/ 	.word	0x000079e0
        /*0648*/ 	.word	0x00000000
        /*064c*/ 	.word	0x00000000
        /*0650*/ 	.short	0x0101
        /*0652*/ 	.byte	0xff
	.zero		1


	//   ....[86]....
        /*0654*/ 	.word	0x00007c90
        /*0658*/ 	.word	0x000000ff
        /*065c*/ 	.word	0x00000000
        /*0660*/ 	.short	0x0101
        /*0662*/ 	.byte	0x04
	.zero		1


	//   ....[87]....
        /*0664*/ 	.word	0x00007cb0
        /*0668*/ 	.word	0x00000000
        /*066c*/ 	.word	0x000000e0
        /*0670*/ 	.short	0x010a
        /*0672*/ 	.byte	0xff
	.zero		1


	//   ....[88]....
        /*0674*/ 	.word	0x00007d10
        /*0678*/ 	.word	0x00000000
        /*067c*/ 	.word	0x00000018
        /*0680*/ 	.short	0x010a
        /*0682*/ 	.byte	0xff
	.zero		1


	//   ....[89]....
        /*0684*/ 	.word	0x00007d70
        /*0688*/ 	.word	0x00000000
        /*068c*/ 	.word	0x00000018
        /*0690*/ 	.short	0x010a
        /*0692*/ 	.byte	0xff
	.zero		1


	//   ....[90]....
        /*0694*/ 	.word	0x00007dc0
        /*0698*/ 	.word	0x00000003
        /*069c*/ 	.word	0x00000070
        /*06a0*/ 	.short	0x010a
        /*06a2*/ 	.byte	0xff
	.zero		1


	//   ....[91]....
        /*06a4*/ 	.word	0x00007e20
        /*06a8*/ 	.word	0x00000000
        /*06ac*/ 	.word	0x00000000
        /*06b0*/ 	.short	0x010a
        /*06b2*/ 	.byte	0xff
	.zero		1


	//   ....[92]....
        /*06b4*/ 	.word	0x00007e80
        /*06b8*/ 	.word	0x00000000
        /*06bc*/ 	.word	0x00000000
        /*06c0*/ 	.short	0x010a
        /*06c2*/ 	.byte	0xff
	.zero		1


	//   ....[93]....
        /*06c4*/ 	.word	0x00007ed0
        /*06c8*/ 	.word	0x00000002
        /*06cc*/ 	.word	0x000000d0
        /*06d0*/ 	.short	0x010a
        /*06d2*/ 	.byte	0xff
	.zero		1


	//   ....[94]....
        /*06d4*/ 	.word	0x00007f30
        /*06d8*/ 	.word	0x00000002
        /*06dc*/ 	.word	0x00000080
        /*06e0*/ 	.short	0x010a
        /*06e2*/ 	.byte	0xff
	.zero		1


	//   ....[95]....
        /*06e4*/ 	.word	0x00007f80
        /*06e8*/ 	.word	0x00000002
        /*06ec*/ 	.word	0x00000070
        /*06f0*/ 	.short	0x010a
        /*06f2*/ 	.byte	0xff
	.zero		1


	//   ....[96]....
        /*06f4*/ 	.word	0x00007fe0
        /*06f8*/ 	.word	0x00000000
        /*06fc*/ 	.word	0x00000080
        /*0700*/ 	.short	0x010a
        /*0702*/ 	.byte	0xff
	.zero		1


	//   ....[97]....
        /*0704*/ 	.word	0x00008030
        /*0708*/ 	.word	0x00000000
        /*070c*/ 	.word	0x00000070
        /*0710*/ 	.short	0x010a
        /*0712*/ 	.byte	0xff
	.zero		1


	//   ....[98]....
        /*0714*/ 	.word	0x00008090
        /*0718*/ 	.word	0x00000002
        /*071c*/ 	.word	0x000000b0
        /*0720*/ 	.short	0x010a
        /*0722*/ 	.byte	0xff
	.zero		1


	//   ....[99]....
        /*0724*/ 	.word	0x000080f0
        /*0728*/ 	.word	0x00000000
        /*072c*/ 	.word	0x00000000
        /*0730*/ 	.short	0x010a
        /*0732*/ 	.byte	0xff
	.zero		1


	//   ....[100]....
        /*0734*/ 	.word	0x00008150
        /*0738*/ 	.word	0x00000000
        /*073c*/ 	.word	0x00000000
        /*0740*/ 	.short	0x010a
        /*0742*/ 	.byte	0xff
	.zero		1


	//   ....[101]....
        /*0744*/ 	.word	0x000081b0
        /*0748*/ 	.word	0x00000000
        /*074c*/ 	.word	0x00000000
        /*0750*/ 	.short	0x010a
        /*0752*/ 	.byte	0xff
	.zero		1


	//   ....[102]....
        /*0754*/ 	.word	0x00008210
        /*0758*/ 	.word	0x00000000
        /*075c*/ 	.word	0x00000000
        /*0760*/ 	.short	0x010a
        /*0762*/ 	.byte	0xff
	.zero		1


	//   ....[103]....
        /*0764*/ 	.word	0x00008270
        /*0768*/ 	.word	0x00000000
        /*076c*/ 	.word	0x00000000
        /*0770*/ 	.short	0x010a
        /*0772*/ 	.byte	0xff
	.zero		1


	//   ....[104]....
        /*0774*/ 	.word	0x000082c0
        /*0778*/ 	.word	0x0000000c
        /*077c*/ 	.word	0x00000070
        /*0780*/ 	.short	0x010a
        /*0782*/ 	.byte	0xff
	.zero		1


	//   ....[105]....
        /*0784*/ 	.word	0x00008320
        /*0788*/ 	.word	0x00000000
        /*078c*/ 	.word	0x00000068
        /*0790*/ 	.short	0x010a
        /*0792*/ 	.byte	0xff
	.zero		1


	//   ....[106]....
        /*0794*/ 	.word	0x00008380
        /*0798*/ 	.word	0x00000000
        /*079c*/ 	.word	0x00000048
        /*07a0*/ 	.short	0x010a
        /*07a2*/ 	.byte	0xff
	.zero		1


	//   ....[107]....
        /*07a4*/ 	.word	0x000083e0
        /*07a8*/ 	.word	0x00000006
        /*07ac*/ 	.word	0x00000048
        /*07b0*/ 	.short	0x010a
        /*07b2*/ 	.byte	0xff
	.zero		1


	//   ....[108]....
        /*07b4*/ 	.word	0x00008440
        /*07b8*/ 	.word	0x00000000
        /*07bc*/ 	.word	0x00000000
        /*07c0*/ 	.short	0x010a
        /*07c2*/ 	.byte	0xff
	.zero		1


	//   ....[109]....
        /*07c4*/ 	.word	0x000084a0
        /*07c8*/ 	.word	0x00000000
        /*07cc*/ 	.word	0x00000000
        /*07d0*/ 	.short	0x010a
        /*07d2*/ 	.byte	0xff
	.zero		1


	//   ....[110]....
        /*07d4*/ 	.word	0x000084f0
        /*07d8*/ 	.word	0x00000000
        /*07dc*/ 	.word	0x00000070
        /*07e0*/ 	.short	0x010a
        /*07e2*/ 	.byte	0xff
	.zero		1


	//   ....[111]....
        /*07e4*/ 	.word	0x00008540
        /*07e8*/ 	.word	0x00000002
        /*07ec*/ 	.word	0x00000030
        /*07f0*/ 	.short	0x010a
        /*07f2*/ 	.byte	0xff
	.zero		1


	//   ....[112]....
        /*07f4*/ 	.word	0x00008590
        /*07f8*/ 	.word	0x00000047
        /*07fc*/ 	.word	0x00000090
        /*0800*/ 	.short	0x010a
        /*0802*/ 	.byte	0xff
	.zero		1


	//   ....[113]....
        /*0804*/ 	.word	0x000085e0
        /*0808*/ 	.word	0x00000002
        /*080c*/ 	.word	0x00000030
        /*0810*/ 	.short	0x010a
        /*0812*/ 	.byte	0xff
	.zero		1


	//----- nvinfo : EIATTR_NUM_MBARRIERS
	.align		4
.L_47:
        /*0814*/ 	.byte	0x03, 0x38
        /*0816*/ 	.short	0x001e


	//----- nvinfo : EIATTR_EXIT_INSTR_OFFSETS
	.align		4
        /*0818*/ 	.byte	0x04, 0x1c
        /*081a*/ 	.short	(.L_49 - .L_48)


	//   ....[0]....
.L_48:
        /*081c*/ 	.word	0x00002c60


	//   ....[1]....
        /*0820*/ 	.word	0x00003150


	//   ....[2]....
        /*0824*/ 	.word	0x000031b0


	//   ....[3]....
        /*0828*/ 	.word	0x000042e0


	//   ....[4]....
        /*082c*/ 	.word	0x000052b0


	//   ....[5]....
        /*0830*/ 	.word	0x000052f0


	//   ....[6]....
        /*0834*/ 	.word	0x00007b80


	//   ....[7]....
        /*0838*/ 	.word	0x00007c00


	//   ....[8]....
        /*083c*/ 	.word	0x00007c30


	//   ....[9]....
        /*0840*/ 	.word	0x00007ca0


	//----- nvinfo : EIATTR_MAX_THREADS
	.align		4
.L_49:
        /*0844*/ 	.byte	0x04, 0x05
        /*0846*/ 	.short	(.L_51 - .L_50)
.L_50:
        /*0848*/ 	.word	0x00000100
        /*084c*/ 	.word	0x00000001
        /*0850*/ 	.word	0x00000001


	//----- nvinfo : EIATTR_CRS_STACK_SIZE
	.align		4
.L_51:
        /*0854*/ 	.byte	0x04, 0x1e
        /*0856*/ 	.short	(.L_53 - .L_52)
.L_52:
        /*0858*/ 	.word	0x00000000


	//----- nvinfo : EIATTR_CBANK_PARAM_SIZE
	.align		4
.L_53:
        /*085c*/ 	.byte	0x03, 0x19
        /*085e*/ 	.short	0x0800


	//----- nvinfo : EIATTR_PARAM_CBANK
	.align		4
        /*0860*/ 	.byte	0x04, 0x0a
        /*0862*/ 	.short	(.L_55 - .L_54)
	.align		4
.L_54:
        /*0864*/ 	.word	index@(.nv.constant0._ZN7cutlass13device_kernelINS_4gemm6kernel13GemmUniversalIN4cute5tupleIJiiiiEEENS1_10collective13CollectiveMmaINS1_35MainloopSm100TmaUmmaWarpSpecializedILi3ELi2ELi4ENS5_IJNS4_1CILi2EEESB_NSA_ILi1EEEEEEEENS5_IJNSA_ILi64EEESF_SF_EEENS_10tfloat32_tENS5_IJlSC_lEEESH_SI_NS4_8TiledMMAINS4_8MMA_AtomIJNS4_17SM100_MMA_TF32_SSISH_SH_fLi64ELi64ELNS4_4UMMA5MajorE0ELSN_0ELNSM_7ScaleInE0ELSO_0EEEEEENS4_6LayoutINS5_IJSC_SC_SC_EEENS5_IJNSA_ILi0EEEST_ST_EEEEENS5_IJNS4_10UnderscoreESW_SW_EEEEENS4_23SM90_TMA_LOAD_MULTICASTENS4_14ComposedLayoutINS4_7SwizzleILi3ELi4ELi3EEENS4_18smem_ptr_flag_bitsILi32EEENSR_INS5_IJNSA_ILi8EEENSA_ILi32EEEEEENS5_IJS16_SC_EEEEEEEvNS4_8identityESZ_S1A_vS1B_EENS_8epilogue10collective18CollectiveEpilogueINS1D_23Sm100TmaWarpSpecializedILi3ELi2ELi16ELb1ELb0EEEJSG_NS5_IJNSR_ISF_SC_EENSR_IS16_SC_EEEEESH_SI_SH_SI_NS1D_6fusion15FusionCallbacksIS1H_NS1L_17LinearCombinationISH_fSH_fLNS_15FloatRoundStyleE2EEESG_S1K_JEEENS4_5SM1004TMEM4LOAD26SM100_TMEM_LOAD_16dp128b8xENS4_13SM90_TMA_LOADES1A_NS4_17SM75_U32x4_LDSM_NENS4_14SM90_TMA_STOREES1A_NS4_17SM90_U32x4_STSM_NENS4_39AutoVectorizingCopyWithAssumedAlignmentILi128EEEEEEvvEEEEvNT_6ParamsE)
        /*0868*/ 	.short	0x0380
        /*086a*/ 	.short	0x0800


	//----- nvinfo : EIATTR_SW_WAR
	.align		4
.L_55:
        /*086c*/ 	.byte	0x04, 0x36
        /*086e*/ 	.short	(.L_57 - .L_56)
.L_56:
        /*0870*/ 	.word	0x00000008
.L_57:


//--------------------- .nv.callgraph             --------------------------
	.section	.nv.callgraph,"",@"SHT_CUDA_CALLGRAPH"
	.align	4
	.sectionentsize	8
	.align		4
        /*0000*/ 	.word	0x00000000
	.align		4
        /*0004*/ 	.word	0xffffffff
	.align		4
        /*0008*/ 	.word	index@(_ZN7cutlass13device_kernelINS_4gemm6kernel13GemmUniversalIN4cute5tupleIJiiiiEEENS1_10collective13CollectiveMmaINS1_35MainloopSm100TmaUmmaWarpSpecializedILi3ELi2ELi4ENS5_IJNS4_1CILi2EEESB_NSA_ILi1EEEEEEEENS5_IJNSA_ILi64EEESF_SF_EEENS_10tfloat32_tENS5_IJlSC_lEEESH_SI_NS4_8TiledMMAINS4_8MMA_AtomIJNS4_17SM100_MMA_TF32_SSISH_SH_fLi64ELi64ELNS4_4UMMA5MajorE0ELSN_0ELNSM_7ScaleInE0ELSO_0EEEEEENS4_6LayoutINS5_IJSC_SC_SC_EEENS5_IJNSA_ILi0EEEST_ST_EEEEENS5_IJNS4_10UnderscoreESW_SW_EEEEENS4_23SM90_TMA_LOAD_MULTICASTENS4_14ComposedLayoutINS4_7SwizzleILi3ELi4ELi3EEENS4_18smem_ptr_flag_bitsILi32EEENSR_INS5_IJNSA_ILi8EEENSA_ILi32EEEEEENS5_IJS16_SC_EEEEEEEvNS4_8identityESZ_S1A_vS1B_EENS_8epilogue10collective18CollectiveEpilogueINS1D_23Sm100TmaWarpSpecializedILi3ELi2ELi16ELb1ELb0EEEJSG_NS5_IJNSR_ISF_SC_EENSR_IS16_SC_EEEEESH_SI_SH_SI_NS1D_6fusion15FusionCallbacksIS1H_NS1L_17LinearCombinationISH_fSH_fLNS_15FloatRoundStyleE2EEESG_S1K_JEEENS4_5SM1004TMEM4LOAD26SM100_TMEM_LOAD_16dp128b8xENS4_13SM90_TMA_LOADES1A_NS4_17SM75_U32x4_LDSM_NENS4_14SM90_TMA_STOREES1A_NS4_17SM90_U32x4_STSM_NENS4_39AutoVectorizingCopyWithAssumedAlignmentILi128EEEEEEvvEEEEvNT_6ParamsE)
	.align		4
        /*000c*/ 	.word	index@(__assertfail)
	.align		4
        /*0010*/ 	.word	0x00000000
	.align		4
        /*0014*/ 	.word	0xfffffffe
	.align		4
        /*0018*/ 	.word	0x00000000
	.align		4
        /*001c*/ 	.word	0xfffffffd
	.align		4
        /*0020*/ 	.word	0x00000000
	.align		4
        /*0024*/ 	.word	0xfffffffc


//--------------------- .nv.constant4             --------------------------
	.section	.nv.constant4,"a",@progbits
	.align	8
	.align		8
.nv.constant4:
        /*0000*/ 	.dword	__assertfail
	.align		8
        /*0008*/ 	.dword	__unnamed_1
	.align		8
        /*0010*/ 	.dword	__unnamed_2
	.align		8
        /*0018*/ 	.dword	_ZN40_INTERNAL_9e106d2e_4_k_cu_12f82dde_111604cuda3std3__45__cpo5beginE
	.align		8
        /*0020*/ 	.dword	_ZN40_INTERNAL_9e106d2e_4_k_cu_12f82dde_111604cuda3std3__45__cpo3endE
	.align		8
        /*0028*/ 	.dword	_ZN40_INTERNAL_9e106d2e_4_k_cu_12f82dde_111604cuda3std3__45__cpo6cbeginE
	.align		8
        /*0030*/ 	.dword	_ZN40_INTERNAL_9e106d2e_4_k_cu_12f82dde_111604cuda3std3__45__cpo4cendE
	.align		8
        /*0038*/ 	.dword	_ZN40_INTERNAL_9e106d2e_4_k_cu_12f82dde_111604cuda3std3__442_GLOBAL__N__9e106d2e_4_k_cu_12f82dde_111606ignoreE
	.align		8
        /*0040*/ 	.dword	_ZN40_INTERNAL_9e106d2e_4_k_cu_12f82dde_111604cuda3std3__419piecewise_constructE
	.align		8
        /*0048*/ 	.dword	_ZN40_INTERNAL_9e106d2e_4_k_cu_12f82dde_111604cuda3std3__48in_placeE
	.align		8
        /*0050*/ 	.dword	_ZN40_INTERNAL_9e106d2e_4_k_cu_12f82dde_111604cuda3std6ranges3__45__cpo4swapE
	.align		8
        /*0058*/ 	.dword	_ZN40_INTERNAL_9e106d2e_4_k_cu_12f82dde_111604cuda3std6ranges3__45__cpo9iter_moveE
	.align		8
        /*0060*/ 	.dword	_ZN40_INTERNAL_9e106d2e_4_k_cu_12f82dde_111604cute7productE
	.align		8
        /*0068*/ 	.dword	_ZN40_INTERNAL_9e106d2e_4_k_cu_12f82dde_111604cute1_E
	.align		8
        /*0070*/ 	.dword	$str$25
	.align		8
        /*0078*/ 	.dword	$str$26
	.align		8
        /*0080*/ 	.dword	$str$27
	.align		8
        /*0088*/ 	.dword	$str$28


//--------------------- .text._ZN7cutlass13device_kernelINS_4gemm6kernel13GemmUniversalIN4cute5tupleIJiiiiEEENS1_10collective13CollectiveMmaINS1_35MainloopSm100TmaUmmaWarpSpecializedILi3ELi2ELi4ENS5_IJNS4_1CILi2EEESB_NSA_ILi1EEEEEEEENS5_IJNSA_ILi64EEESF_SF_EEENS_10tfloat32_tENS5_IJlSC_lEEESH_SI_NS4_8TiledMMAINS4_8MMA_AtomIJNS4_17SM100_MMA_TF32_SSISH_SH_fLi64ELi64ELNS4_4UMMA5MajorE0ELSN_0ELNSM_7ScaleInE0ELSO_0EEEEEENS4_6LayoutINS5_IJSC_SC_SC_EEENS5_IJNSA_ILi0EEEST_ST_EEEEENS5_IJNS4_10UnderscoreESW_SW_EEEEENS4_23SM90_TMA_LOAD_MULTICASTENS4_14ComposedLayoutINS4_7SwizzleILi3ELi4ELi3EEENS4_18smem_ptr_flag_bitsILi32EEENSR_INS5_IJNSA_ILi8EEENSA_ILi32EEEEEENS5_IJS16_SC_EEEEEEEvNS4_8identityESZ_S1A_vS1B_EENS_8epilogue10collective18CollectiveEpilogueINS1D_23Sm100TmaWarpSpecializedILi3ELi2ELi16ELb1ELb0EEEJSG_NS5_IJNSR_ISF_SC_EENSR_IS16_SC_EEEEESH_SI_SH_SI_NS1D_6fusion15FusionCallbacksIS1H_NS1L_17LinearCombinationISH_fSH_fLNS_15FloatRoundStyleE2EEESG_S1K_JEEENS4_5SM1004TMEM4LOAD26SM100_TMEM_LOAD_16dp128b8xENS4_13SM90_TMA_LOADES1A_NS4_17SM75_U32x4_LDSM_NENS4_14SM90_TMA_STOREES1A_NS4_17SM90_U32x4_STSM_NENS4_39AutoVectorizingCopyWithAssumedAlignmentILi128EEEEEEvvEEEEvNT_6ParamsE --------------------------
	.section	.text._ZN7cutlass13device_kernelINS_4gemm6kernel13GemmUniversalIN4cute5tupleIJiiiiEEENS1_10collective13CollectiveMmaINS1_35MainloopSm100TmaUmmaWarpSpecializedILi3ELi2ELi4ENS5_IJNS4_1CILi2EEESB_NSA_ILi1EEEEEEEENS5_IJNSA_ILi64EEESF_SF_EEENS_10tfloat32_tENS5_IJlSC_lEEESH_SI_NS4_8TiledMMAINS4_8MMA_AtomIJNS4_17SM100_MMA_TF32_SSISH_SH_fLi64ELi64ELNS4_4UMMA5MajorE0ELSN_0ELNSM_7ScaleInE0ELSO_0EEEEEENS4_6LayoutINS5_IJSC_SC_SC_EEENS5_IJNSA_ILi0EEEST_ST_EEEEENS5_IJNS4_10UnderscoreESW_SW_EEEEENS4_23SM90_TMA_LOAD_MULTICASTENS4_14ComposedLayoutINS4_7SwizzleILi3ELi4ELi3EEENS4_18smem_ptr_flag_bitsILi32EEENSR_INS5_IJNSA_ILi8EEENSA_ILi32EEEEEENS5_IJS16_SC_EEEEEEEvNS4_8identityESZ_S1A_vS1B_EENS_8epilogue10collective18CollectiveEpilogueINS1D_23Sm100TmaWarpSpecializedILi3ELi2ELi16ELb1ELb0EEEJSG_NS5_IJNSR_ISF_SC_EENSR_IS16_SC_EEEEESH_SI_SH_SI_NS1D_6fusion15FusionCallbacksIS1H_NS1L_17LinearCombinationISH_fSH_fLNS_15FloatRoundStyleE2EEESG_S1K_JEEENS4_5SM1004TMEM4LOAD26SM100_TMEM_LOAD_16dp128b8xENS4_13SM90_TMA_LOADES1A_NS4_17SM75_U32x4_LDSM_NENS4_14SM90_TMA_STOREES1A_NS4_17SM90_U32x4_STSM_NENS4_39AutoVectorizingCopyWithAssumedAlignmentILi128EEEEEEvvEEEEvNT_6ParamsE,"ax",@progbits
	.align	128
.text._ZN7cutlass13device_kernelINS_4gemm6kernel13GemmUniversalIN4cute5tupleIJiiiiEEENS1_10collective13CollectiveMmaINS1_35MainloopSm100TmaUmmaWarpSpecializedILi3ELi2ELi4ENS5_IJNS4_1CILi2EEESB_NSA_ILi1EEEEEEEENS5_IJNSA_ILi64EEESF_SF_EEENS_10tfloat32_tENS5_IJlSC_lEEESH_SI_NS4_8TiledMMAINS4_8MMA_AtomIJNS4_17SM100_MMA_TF32_SSISH_SH_fLi64ELi64ELNS4_4UMMA5MajorE0ELSN_0ELNSM_7ScaleInE0ELSO_0EEEEEENS4_6LayoutINS5_IJSC_SC_SC_EEENS5_IJNSA_ILi0EEEST_ST_EEEEENS5_IJNS4_10UnderscoreESW_SW_EEEEENS4_23SM90_TMA_LOAD_MULTICASTENS4_14ComposedLayoutINS4_7SwizzleILi3ELi4ELi3EEENS4_18smem_ptr_flag_bitsILi32EEENSR_INS5_IJNSA_ILi8EEENSA_ILi32EEEEEENS5_IJS16_SC_EEEEEEEvNS4_8identityESZ_S1A_vS1B_EENS_8epilogue10collective18CollectiveEpilogueINS1D_23Sm100TmaWarpSpecializedILi3ELi2ELi16ELb1ELb0EEEJSG_NS5_IJNSR_ISF_SC_EENSR_IS16_SC_EEEEESH_SI_SH_SI_NS1D_6fusion15FusionCallbacksIS1H_NS1L_17LinearCombinationISH_fSH_fLNS_15FloatRoundStyleE2EEESG_S1K_JEEENS4_5SM1004TMEM4LOAD26SM100_TMEM_LOAD_16dp128b8xENS4_13SM90_TMA_LOADES1A_NS4_17SM75_U32x4_LDSM_NENS4_14SM90_TMA_STOREES1A_NS4_17SM90_U32x4_STSM_NENS4_39AutoVectorizingCopyWithAssumedAlignmentILi128EEEEEEvvEEEEvNT_6ParamsE:
        .type           _ZN7cutlass13device_kernelINS_4gemm6kernel13GemmUniversalIN4cute5tupleIJiiiiEEENS1_10collective13CollectiveMmaINS1_35MainloopSm100TmaUmmaWarpSpecializedILi3ELi2ELi4ENS5_IJNS4_1CILi2EEESB_NSA_ILi1EEEEEEEENS5_IJNSA_ILi64EEESF_SF_EEENS_10tfloat32_tENS5_IJlSC_lEEESH_SI_NS4_8TiledMMAINS4_8MMA_AtomIJNS4_17SM100_MMA_TF32_SSISH_SH_fLi64ELi64ELNS4_4UMMA5MajorE0ELSN_0ELNSM_7ScaleInE0ELSO_0EEEEEENS4_6LayoutINS5_IJSC_SC_SC_EEENS5_IJNSA_ILi0EEEST_ST_EEEEENS5_IJNS4_10UnderscoreESW_SW_EEEEENS4_23SM90_TMA_LOAD_MULTICASTENS4_14ComposedLayoutINS4_7SwizzleILi3ELi4ELi3EEENS4_18smem_ptr_flag_bitsILi32EEENSR_INS5_IJNSA_ILi8EEENSA_ILi32EEEEEENS5_IJS16_SC_EEEEEEEvNS4_8identityESZ_S1A_vS1B_EENS_8epilogue10collective18CollectiveEpilogueINS1D_23Sm100TmaWarpSpecializedILi3ELi2ELi16ELb1ELb0EEEJSG_NS5_IJNSR_ISF_SC_EENSR_IS16_SC_EEEEESH_SI_SH_SI_NS1D_6fusion15FusionCallbacksIS1H_NS1L_17LinearCombinationISH_fSH_fLNS_15FloatRoundStyleE2EEESG_S1K_JEEENS4_5SM1004TMEM4LOAD26SM100_TMEM_LOAD_16dp128b8xENS4_13SM90_TMA_LOADES1A_NS4_17SM75_U32x4_LDSM_NENS4_14SM90_TMA_STOREES1A_NS4_17SM90_U32x4_STSM_NENS4_39AutoVectorizingCopyWithAssumedAlignmentILi128EEEEEEvvEEEEvNT_6ParamsE,@function
        .size           _ZN7cutlass13device_kernelINS_4gemm6kernel13GemmUniversalIN4cute5tupleIJiiiiEEENS1_10collective13CollectiveMmaINS1_35MainloopSm100TmaUmmaWarpSpecializedILi3ELi2ELi4ENS5_IJNS4_1CILi2EEESB_NSA_ILi1EEEEEEEENS5_IJNSA_ILi64EEESF_SF_EEENS_10tfloat32_tENS5_IJlSC_lEEESH_SI_NS4_8TiledMMAINS4_8MMA_AtomIJNS4_17SM100_MMA_TF32_SSISH_SH_fLi64ELi64ELNS4_4UMMA5MajorE0ELSN_0ELNSM_7ScaleInE0ELSO_0EEEEEENS4_6LayoutINS5_IJSC_SC_SC_EEENS5_IJNSA_ILi0EEEST_ST_EEEEENS5_IJNS4_10UnderscoreESW_SW_EEEEENS4_23SM90_TMA_LOAD_MULTICASTENS4_14ComposedLayoutINS4_7SwizzleILi3ELi4ELi3EEENS4_18smem_ptr_flag_bitsILi32EEENSR_INS5_IJNSA_ILi8EEENSA_ILi32EEEEEENS5_IJS16_SC_EEEEEEEvNS4_8identityESZ_S1A_vS1B_EENS_8epilogue10collective18CollectiveEpilogueINS1D_23Sm100TmaWarpSpecializedILi3ELi2ELi16ELb1ELb0EEEJSG_NS5_IJNSR_ISF_SC_EENSR_IS16_SC_EEEEESH_SI_SH_SI_NS1D_6fusion15FusionCallbacksIS1H_NS1L_17LinearCombinationISH_fSH_fLNS_15FloatRoundStyleE2EEESG_S1K_JEEENS4_5SM1004TMEM4LOAD26SM100_TMEM_LOAD_16dp128b8xENS4_13SM90_TMA_LOADES1A_NS4_17SM75_U32x4_LDSM_NENS4_14SM90_TMA_STOREES1A_NS4_17SM90_U32x4_STSM_NENS4_39AutoVectorizingCopyWithAssumedAlignmentILi128EEEEEEvvEEEEvNT_6ParamsE,(.L_x_162 - _ZN7cutlass13device_kernelINS_4gemm6kernel13GemmUniversalIN4cute5tupleIJiiiiEEENS1_10collective13CollectiveMmaINS1_35MainloopSm100TmaUmmaWarpSpecializedILi3ELi2ELi4ENS5_IJNS4_1CILi2EEESB_NSA_ILi1EEEEEEEENS5_IJNSA_ILi64EEESF_SF_EEENS_10tfloat32_tENS5_IJlSC_lEEESH_SI_NS4_8TiledMMAINS4_8MMA_AtomIJNS4_17SM100_MMA_TF32_SSISH_SH_fLi64ELi64ELNS4_4UMMA5MajorE0ELSN_0ELNSM_7ScaleInE0ELSO_0EEEEEENS4_6LayoutINS5_IJSC_SC_SC_EEENS5_IJNSA_ILi0EEEST_ST_EEEEENS5_IJNS4_10UnderscoreESW_SW_EEEEENS4_23SM90_TMA_LOAD_MULTICASTENS4_14ComposedLayoutINS4_7SwizzleILi3ELi4ELi3EEENS4_18smem_ptr_flag_bitsILi32EEENSR_INS5_IJNSA_ILi8EEENSA_ILi32EEEEEENS5_IJS16_SC_EEEEEEEvNS4_8identityESZ_S1A_vS1B_EENS_8epilogue10collective18CollectiveEpilogueINS1D_23Sm100TmaWarpSpecializedILi3ELi2ELi16ELb1ELb0EEEJSG_NS5_IJNSR_ISF_SC_EENSR_IS16_SC_EEEEESH_SI_SH_SI_NS1D_6fusion15FusionCallbacksIS1H_NS1L_17LinearCombinationISH_fSH_fLNS_15FloatRoundStyleE2EEESG_S1K_JEEENS4_5SM1004TMEM4LOAD26SM100_TMEM_LOAD_16dp128b8xENS4_13SM90_TMA_LOADES1A_NS4_17SM75_U32x4_LDSM_NENS4_14SM90_TMA_STOREES1A_NS4_17SM90_U32x4_STSM_NENS4_39AutoVectorizingCopyWithAssumedAlignmentILi128EEEEEEvvEEEEvNT_6ParamsE)
        .other          _ZN7cutlass13device_kernelINS_4gemm6kernel13GemmUniversalIN4cute5tupleIJiiiiEEENS1_10collective13CollectiveMmaINS1_35MainloopSm100TmaUmmaWarpSpecializedILi3ELi2ELi4ENS5_IJNS4_1CILi2EEESB_NSA_ILi1EEEEEEEENS5_IJNSA_ILi64EEESF_SF_EEENS_10tfloat32_tENS5_IJlSC_lEEESH_SI_NS4_8TiledMMAINS4_8MMA_AtomIJNS4_17SM100_MMA_TF32_SSISH_SH_fLi64ELi64ELNS4_4UMMA5MajorE0ELSN_0ELNSM_7ScaleInE0ELSO_0EEEEEENS4_6LayoutINS5_IJSC_SC_SC_EEENS5_IJNSA_ILi0EEEST_ST_EEEEENS5_IJNS4_10UnderscoreESW_SW_EEEEENS4_23SM90_TMA_LOAD_MULTICASTENS4_14ComposedLayoutINS4_7SwizzleILi3ELi4ELi3EEENS4_18smem_ptr_flag_bitsILi32EEENSR_INS5_IJNSA_ILi8EEENSA_ILi32EEEEEENS5_IJS16_SC_EEEEEEEvNS4_8identityESZ_S1A_vS1B_EENS_8epilogue10collective18CollectiveEpilogueINS1D_23Sm100TmaWarpSpecializedILi3ELi2ELi16ELb1ELb0EEEJSG_NS5_IJNSR_ISF_SC_EENSR_IS16_SC_EEEEESH_SI_SH_SI_NS1D_6fusion15FusionCallbacksIS1H_NS1L_17LinearCombinationISH_fSH_fLNS_15FloatRoundStyleE2EEESG_S1K_JEEENS4_5SM1004TMEM4LOAD26SM100_TMEM_LOAD_16dp128b8xENS4_13SM90_TMA_LOADES1A_NS4_17SM75_U32x4_LDSM_NENS4_14SM90_TMA_STOREES1A_NS4_17SM90_U32x4_STSM_NENS4_39AutoVectorizingCopyWithAssumedAlignmentILi128EEEEEEvvEEEEvNT_6ParamsE,@"STO_CUDA_ENTRY STV_DEFAULT"
_ZN7cutlass13device_kernelINS_4gemm6kernel13GemmUniversalIN4cute5tupleIJiiiiEEENS1_10collective13CollectiveMmaINS1_35MainloopSm100TmaUmmaWarpSpecializedILi3ELi2ELi4ENS5_IJNS4_1CILi2EEESB_NSA_ILi1EEEEEEEENS5_IJNSA_ILi64EEESF_SF_EEENS_10tfloat32_tENS5_IJlSC_lEEESH_SI_NS4_8TiledMMAINS4_8MMA_AtomIJNS4_17SM100_MMA_TF32_SSISH_SH_fLi64ELi64ELNS4_4UMMA5MajorE0ELSN_0ELNSM_7ScaleInE0ELSO_0EEEEEENS4_6LayoutINS5_IJSC_SC_SC_EEENS5_IJNSA_ILi0EEEST_ST_EEEEENS5_IJNS4_10UnderscoreESW_SW_EEEEENS4_23SM90_TMA_LOAD_MULTICASTENS4_14ComposedLayoutINS4_7SwizzleILi3ELi4ELi3EEENS4_18smem_ptr_flag_bitsILi32EEENSR_INS5_IJNSA_ILi8EEENSA_ILi32EEEEEENS5_IJS16_SC_EEEEEEEvNS4_8identityESZ_S1A_vS1B_EENS_8epilogue10collective18CollectiveEpilogueINS1D_23Sm100TmaWarpSpecializedILi3ELi2ELi16ELb1ELb0EEEJSG_NS5_IJNSR_ISF_SC_EENSR_IS16_SC_EEEEESH_SI_SH_SI_NS1D_6fusion15FusionCallbacksIS1H_NS1L_17LinearCombinationISH_fSH_fLNS_15FloatRoundStyleE2EEESG_S1K_JEEENS4_5SM1004TMEM4LOAD26SM100_TMEM_LOAD_16dp128b8xENS4_13SM90_TMA_LOADES1A_NS4_17SM75_U32x4_LDSM_NENS4_14SM90_TMA_STOREES1A_NS4_17SM90_U32x4_STSM_NENS4_39AutoVectorizingCopyWithAssumedAlignmentILi128EEEEEEvvEEEEvNT_6ParamsE:
[----:B------:R-:W1:Y:S01]  /*0000*/  LDC R1, c[0x0][0x37c] ;  /* 0x0000df00ff017b82 */ /* 0x000e620000000800 */
[----:B------:R-:W2:Y:S01]  /*0010*/  S2R R64, SR_TID.X ;  /* 0x0000000000407919 */ /* 0x000ea20000002100 */
[----:B------:R-:W3:Y:S01]  /*0020*/  LDCU.64 UR8, c[0x0][0x890] ;  /* 0x00011200ff0877ac */ /* 0x000ee20008000a00 */
[----:B------:R-:W-:Y:S02]  /*0030*/  PRMT R53, RZ, 0x7610, R53 ;  /* 0x00007610ff357816 */ /* 0x000fe40000000035 */
[----:B------:R-:W-:Y:S01]  /*0040*/  ELECT P4, URZ, PT ;  /* 0x0000000000ff782f */ /* 0x000fe20003880000 */
[----:B---3--:R-:W-:-:S04]  /*0050*/  UISETP.NE.U32.AND UP0, UPT, UR8, URZ, UPT ;  /* 0x000000ff0800728c */ /* 0x008fc8000bf05070 */
[----:B------:R-:W-:Y:S01]  /*0060*/  UISETP.NE.AND.EX UP0, UPT, UR9, URZ, UPT, UP0 ;  /* 0x000000ff0900728c */ /* 0x000fe2000bf05300 */
[----:B--2---:R-:W-:-:S05]  /*0070*/  SHF.R.U32.HI R54, RZ, 0x5, R64 ;  /* 0x00000005ff367819 */ /* 0x004fca0000011640 */
[----:B------:R-:W2:Y:S02]  /*0080*/  SHFL.IDX PT, R0, R54, RZ, 0x1f ;  /* 0x00001fff36007589 */ /* 0x000ea400000e0000 */
[----:B--2---:R-:W-:Y:S01]  /*0090*/  R2UR UR22, R0 ;  /* 0x00000000001672ca */ /* 0x004fe200000e0000 */
[----:B-1----:R-:W-:-:S14]  /*00a0*/  BRA.U UP0, `(.L_x_0) ;  /* 0x0000000100307547 */ /* 0x002fdc000b800000 */
[----:B------:R-:W1:Y:S02]  /*00b0*/  LDCU.64 UR4, c[0x0][0x888] ;  /* 0x00011100ff0477ac */ /* 0x000e640008000a00 */
[----:B-1----:R-:W-:-:S04]  /*00c0*/  UISETP.NE.U32.AND UP0, UPT, UR4, URZ, UPT ;  /* 0x000000ff0400728c */ /* 0x002fc8000bf05070 */
[----:B------:R-:W-:-:S09]  /*00d0*/  UISETP.NE.AND.EX UP0, UPT, UR5, URZ, UPT, UP0 ;  /* 0x000000ff0500728c */ /* 0x000fd2000bf05300 */
[----:B------:R-:W-:Y:S05]  /*00e0*/  BRA.U !UP0, `(.L_x_1) ;  /* 0x0000000108147547 */ /* 0x000fea000b800000 */
[----:B------:R-:W1:Y:S01]  /*00f0*/  LDC.64 R26, c[0x0][0x888] ;  /* 0x00022200ff1a7b82 */ /* 0x000e620000000a00 */
[----:B------:R-:W1:Y:S02]  /*0100*/  LDCU.64 UR4, c[0x0][0x358] ;  /* 0x00006b00ff0477ac */ /* 0x000e640008000a00 */
[----:B-1----:R1:W5:Y:S01]  /*0110*/  LDG.E R26, desc[UR4][R26.64] ;  /* 0x000000041a1a7981 */ /* 0x002362000c1e1900 */
[----:B------:R-:W-:Y:S01]  /*0120*/  HFMA2 R53, -RZ, RZ, 0, 5.9604644775390625e-08 ;  /* 0x00000001ff357431 */ /* 0x000fe200000001ff */
[----:B------:R-:W-:Y:S05]  /*0130*/  BRA `(.L_x_0) ;  /* 0x00000000000c7947 */ /* 0x000fea0003800000 */
.L_x_1:
[----:B------:R-:W1:Y:S01]  /*0140*/  LDCU UR4, c[0x0][0x880] ;  /* 0x00011000ff0477ac */ /* 0x000e620008000800 */
[----:B------:R-:W-:Y:S01]  /*0150*/  HFMA2 R53, -RZ, RZ, 0, 5.9604644775390625e-08 ;  /* 0x00000001ff357431 */ /* 0x000fe200000001ff */
[----:B-1----:R-:W-:-:S07]  /*0160*/  MOV R26, UR4 ;  /* 0x00000004001a7c02 */ /* 0x002fce0008000f00 */
.L_x_0:
[----:B------:R-:W2:Y:S02]  /*0170*/  LDCU.64 UR4, c[0x0][0x8b0] ;  /* 0x00011600ff0477ac */ /* 0x000ea40008000a00 */
[----:B--2---:R-:W-:-:S04]  /*0180*/  UISETP.NE.U32.AND UP0, UPT, UR4, URZ, UPT ;  /* 0x000000ff0400728c */ /* 0x004fc8000bf05070 */
[----:B------:R-:W-:-:S09]  /*0190*/  UISETP.NE.AND.EX UP0, UPT, UR5, URZ, UPT, UP0 ;  /* 0x000000ff0500728c */ /* 0x000fd2000bf05300 */
[----:B------:R-:W-:Y:S05]  /*01a0*/  BRA.U UP0, `(.L_x_2) ;  /* 0x0000000100287547 */ /* 0x000fea000b800000 */
[----:B------:R-:W2:Y:S02]  /*01b0*/  LDCU.64 UR4, c[0x0][0x8a8] ;  /* 0x00011500ff0477ac */ /* 0x000ea40008000a00 */
[----:B--2---:R-:W-:-:S04]  /*01c0*/  UISETP.NE.U32.AND UP0, UPT, UR4, URZ, UPT ;  /* 0x000000ff0400728c */ /* 0x004fc8000bf05070 */
[----:B------:R-:W-:-:S09]  /*01d0*/  UISETP.NE.AND.EX UP0, UPT, UR5, URZ, UPT, UP0 ;  /* 0x000000ff0500728c */ /* 0x000fd2000bf05300 */
[----:B------:R-:W-:Y:S05]  /*01e0*/  BRA.U !UP0, `(.L_x_3) ;  /* 0x0000000108107547 */ /* 0x000fea000b800000 */
[----:B------:R-:W2:Y:S01]  /*01f0*/  LDC.64 R24, c[0x0][0x8a8] ;  /* 0x00022a00ff187b82 */ /* 0x000ea20000000a00 */
[----:B------:R-:W2:Y:S02]  /*0200*/  LDCU.64 UR4, c[0x0][0x358] ;  /* 0x00006b00ff0477ac */ /* 0x000ea40008000a00 */
[----:B--2---:R2:W5:Y:S01]  /*0210*/  LDG.E R24, desc[UR4][R24.64] ;  /* 0x0000000418187981 */ /* 0x004562000c1e1900 */
[----:B------:R-:W-:Y:S05]  /*0220*/  BRA `(.L_x_2) ;  /* 0x0000000000087947 */ /* 0x000fea0003800000 */
.L_x_3:
[----:B------:R-:W2:Y:S02]  /*0230*/  LDCU UR4, c[0x0][0x8a0] ;  /* 0x00011400ff0477ac */ /* 0x000ea40008000800 */
[----:B--2---:R-:W-:Y:S02]  /*0240*/  MOV R24, UR4 ;  /* 0x0000000400187c02 */ /* 0x004fe40008000f00 */
.L_x_2:
[----:B------:R-:W-:Y:S01]  /*0250*/  IMAD.U32 R0, RZ, RZ, UR22 ;  /* 0x00000016ff007e24 */ /* 0x000fe2000f8e00ff */
[----:B------:R-:W-:Y:S04]  /*0260*/  BSSY.RECONVERGENT B0, `(.L_x_4) ;  /* 0x000000c000007945 */ /* 0x000fe80003800200 */
[C---:B------:R-:W-:Y:S02]  /*0270*/  ISETP.NE.OR P1, PT, R0.reuse, 0x1, !P4 ;  /* 0x000000010000780c */ /* 0x040fe40006725670 */
[----:B------:R-:W-:-:S11]  /*0280*/  ISETP.NE.OR P0, PT, R0, 0x3, !P4 ;  /* 0x000000030000780c */ /* 0x000fd60006705670 */
[----:B------:R-:W-:Y:S05]  /*0290*/  @P1 BRA `(.L_x_5) ;  /* 0x0000000000201947 */ /* 0x000fea0003800000 */
[----:B------:R-:W3:Y:S02]  /*02a0*/  LDCU.64 UR4, c[0x0][0x348] ;  /* 0x00006900ff0477ac */ /* 0x000ee40008000a00 */
[----:B---3--:R-:W-:Y:S02]  /*02b0*/  UIADD3 UR6, UP1, UPT, UR4, 0x80, URZ ;  /* 0x0000008004067890 */ /* 0x008fe4000ff3e0ff */
[----:B------:R-:W-:Y:S02]  /*02c0*/  UIADD3 UR4, UP0, UPT, UR4, 0x180, URZ ;  /* 0x0000018004047890 */ /* 0x000fe4000ff1e0ff */
[----:B------:R-:W-:Y:S02]  /*02d0*/  UIADD3.X UR7, UPT, UPT, URZ, UR5, URZ, UP1, !UPT ;  /* 0x00000005ff077290 */ /* 0x000fe40008ffe4ff */
[----:B------:R-:W-:-:S07]  /*02e0*/  UIADD3.X UR5, UPT, UPT, URZ, UR5, URZ, UP0, !UPT ;  /* 0x00000005ff057290 */ /* 0x000fce00087fe4ff */
[----:B------:R3:W-:Y:S02]  /*02f0*/  UTMACCTL.PF [UR6] ;  /* 0x00000000060079b9 */ /* 0x0007e40008040000 */
[----:B------:R3:W-:Y:S02]  /*0300*/  UTMACCTL.PF [UR4] ;  /* 0x00000000040079b9 */ /* 0x0007e40008040000 */
[----:B---3--:R-:W-:Y:S01]  /*0310*/  NOP ;  /* 0x0000000000007918 */ /* 0x008fe20000000000 */
.L_x_5:
[----:B------:R-:W-:Y:S05]  /*0320*/  BSYNC.RECONVERGENT B0 ;  /* 0x0000000000007941 */ /* 0x000fea0003800200 */
.L_x_4:
[----:B------:R-:W-:Y:S04]  /*0330*/  BSSY.RECONVERGENT B0, `(.L_x_6) ;  /* 0x000000a000007945 */ /* 0x000fe80003800200 */
        /* <DEDUP_REMOVED lines=9> */
.L_x_7:
[----:B------:R-:W-:Y:S05]  /*03d0*/  BSYNC.RECONVERGENT B0 ;  /* 0x0000000000007941 */ /* 0x000fea0003800200 */
.L_x_6:
[----:B------:R-:W3:Y:S01]  /*03e0*/  LDCU.64 UR4, c[0x0][0x888] ;  /* 0x00011100ff0477ac */ /* 0x000ee20008000a00 */
[----:B------:R-:W-:Y:S02]  /*03f0*/  UISETP.EQ.U32.AND UP1, UPT, UR8, URZ, UPT ;  /* 0x000000ff0800728c */ /* 0x000fe4000bf22070 */
[----:B------:R-:W-:Y:S02]  /*0400*/  UPLOP3.LUT UP3, UPT, UPT, UPT, UPT, 0x80, 0x8 ;  /* 0x000000000008789c */ /* 0x000fe40003f6f070 */
[----:B---3--:R-:W-:-:S04]  /*0410*/  UISETP.NE.U32.AND UP0, UPT, UR4, URZ, UPT ;  /* 0x000000ff0400728c */ /* 0x008fc8000bf05070 */
[----:B------:R-:W-:-:S04]  /*0420*/  UISETP.NE.AND.EX UP0, UPT, UR5, URZ, UPT, UP0 ;  /* 0x000000ff0500728c */ /* 0x000fc8000bf05300 */
[----:B------:R-:W-:-:S04]  /*0430*/  UISETP.EQ.OR.EX UP2, UPT, UR9, URZ, !UP0, UP1 ;  /* 0x000000ff0900728c */ /* 0x000fc8000c742710 */
[----:B------:R-:W-:-:S06]  /*0440*/  UP2UR UR4, UPR, URZ, 0x4 ;  /* 0x00000004ff047883 */ /* 0x000fcc0008000000 */
[----:B------:R-:W-:Y:S01]  /*0450*/  MOV R57, UR4 ;  /* 0x0000000400397c02 */ /* 0x000fe20008000f00 */
[----:B------:R-:W-:Y:S06]  /*0460*/  BRA.U !UP2, `(.L_x_8) ;  /* 0x000000010a207547 */ /* 0x000fec000b800000 */
[----:B------:R-:W-:Y:S01]  /*0470*/  UISETP.NE.U32.AND UP1, UPT, UR8, URZ, UPT ;  /* 0x000000ff0800728c */ /* 0x000fe2000bf25070 */
[----:B-----5:R-:W-:Y:S01]  /*0480*/  FSETP.NEU.AND P0, PT, R26, RZ, PT ;  /* 0x000000ff1a00720b */ /* 0x020fe20003f0d000 */
[----:B------:R-:W-:Y:S02]  /*0490*/  USEL UR4, URZ, 0xffffffff, UP0 ;  /* 0xffffffffff047887 */ /* 0x000fe40008000000 */
[----:B------:R-:W-:-:S10]  /*04a0*/  UISETP.NE.AND.EX UP1, UPT, UR9, URZ, UPT, UP1 ;  /* 0x000000ff0900728c */ /* 0x000fd4000bf25310 */
[----:B------:R-:W-:Y:S01]  /*04b0*/  VOTEU.ANY UP0, P0 ;  /* 0x0000000000ff7886 */ /* 0x000fe20000000100 */
[----:B------:R-:W-:-:S04]  /*04c0*/  @!UP1 USEL UR4, URZ, 0xffffffff, UP0 ;  /* 0xffffffffff049887 */ /* 0x000fc80008000000 */
[----:B------:R-:W-:-:S04]  /*04d0*/  ULOP3.LUT UR4, UR4, 0x1, URZ, 0xc0, !UPT ;  /* 0x0000000104047892 */ /* 0x000fc8000f8ec0ff */
[----:B------:R-:W-:-:S11]  /*04e0*/  UISETP.NE.U32.AND UP3, UPT, UR4, 0x1, UPT ;  /* 0x000000010400788c */ /* 0x000fd6000bf65070 */
.L_x_8:
[----:B------:R-:W3:Y:S01]  /*04f0*/  SHFL.IDX PT, R2, R54, RZ, 0x1f ;  /* 0x00001fff36027589 */ /* 0x000ee200000e0000 */
[----:B------:R-:W-:-:S04]  /*0500*/  UISETP.NE.AND UP0, UPT, UR22, 0x2, UPT ;  /* 0x000000021600788c */ /* 0x000fc8000bf05270 */
[----:B------:R-:W-:Y:S01]  /*0510*/  USEL UR37, URZ, 0x1, UP0 ;  /* 0x00000001ff257887 */ /* 0x000fe20008000000 */
[----:B---3--:R-:W-:-:S13]  /*0520*/  ISETP.NE.AND P0, PT, R2, RZ, PT ;  /* 0x000000ff0200720c */ /* 0x008fda0003f05270 */
[----:B------:R-:W-:Y:S05]  /*0530*/  @P0 BRA `(.L_x_9) ;  /* 0x0000000000500947 */ /* 0x000fea0003800000 */
[----:B------:R-:W3:Y:S01]  /*0540*/  S2UR UR4, SR_CgaCtaId ;  /* 0x00000000000479c3 */ /* 0x000ee20000008800 */
[----:B------:R-:W-:Y:S01]  /*0550*/  UMOV UR5, 0x400 ;  /* 0x0000040000057882 */ /* 0x000fe20000000000 */
[----:B------:R-:W-:Y:S01]  /*0560*/  UMOV UR8, 0x1 ;  /* 0x0000000100087882 */ /* 0x000fe20000000000 */
[----:B------:R-:W-:Y:S01]  /*0570*/  UMOV UR6, 0x3 ;  /* 0x0000000300067882 */ /* 0x000fe20000000000 */
[----:B------:R-:W-:-:S04]  /*0580*/  UIADD3 UR8, UPT, UPT, -UR8, 0x100000, URZ ;  /* 0x0010000008087890 */ /* 0x000fc8000fffe1ff */
[----:B------:R-:W-:Y:S02]  /*0590*/  USHF.L.U32 UR9, UR8, 0xb, URZ ;  /* 0x0000000b08097899 */ /* 0x000fe400080006ff */
[----:B------:R-:W-:Y:S02]  /*05a0*/  USHF.L.U32 UR8, UR8, 0x1, URZ ;  /* 0x0000000108087899 */ /* 0x000fe400080006ff */
[----:B------:R-:W-:-:S04]  /*05b0*/  UIADD3 UR6, UPT, UPT, -UR6, 0x100000, URZ ;  /* 0x0010000006067890 */ /* 0x000fc8000fffe1ff */
[----:B------:R-:W-:Y:S02]  /*05c0*/  USHF.L.U32 UR7, UR6, 0xb, URZ ;  /* 0x0000000b06077899 */ /* 0x000fe400080006ff */
[----:B------:R-:W-:Y:S01]  /*05d0*/  USHF.L.U32 UR6, UR6, 0x1, URZ ;  /* 0x0000000106067899 */ /* 0x000fe200080006ff */
[----:B------:R-:W-:Y:S01]  /*05e0*/  ELECT P0, URZ, PT ;  /* 0x0000000000ff782f */ /* 0x000fe20003800000 */
[----:B---3--:R-:W-:Y:S01]  /*05f0*/  ULEA UR4, UR4, UR5, 0x18 ;  /* 0x0000000504047291 */ /* 0x008fe2000f8ec0ff */
[----:B------:R-:W3:Y:S11]  /*0600*/  FENCE.VIEW.ASYNC.S ;  /* 0x00000000000073c6 */ /* 0x000ef60000000000 */
[----:B---3--:R3:W4:Y:S01]  /*0610*/  SYNCS.EXCH.64 URZ, [UR4], UR8 ;  /* 0x0000000804ff75b2 */ /* 0x0087220008000100 */
[----:B------:R3:W1:Y:S01]  /*0620*/  SYNCS.EXCH.64 URZ, [UR4+0x18], UR6 ;  /* 0x0000180604ff75b2 */ /* 0x0006620008000100 */
[----:B------:R3:W1:Y:S01]  /*0630*/  SYNCS.EXCH.64 URZ, [UR4+0x8], UR8 ;  /* 0x0000080804ff75b2 */ /* 0x0006620008000100 */
[----:B------:R3:W1:Y:S01]  /*0640*/  SYNCS.EXCH.64 URZ, [UR4+0x20], UR6 ;  /* 0x0000200604ff75b2 */ /* 0x0006620008000100 */
[----:B------:R3:W1:Y:S01]  /*0650*/  SYNCS.EXCH.64 URZ, [UR4+0x10], UR8 ;  /* 0x0000100804ff75b2 */ /* 0x0006620008000100 */
[----:B------:R3:W1:Y:S01]  /*0660*/  SYNCS.EXCH.64 URZ, [UR4+0x28], UR6 ;  /* 0x0000280604ff75b2 */ /* 0x0006620008000100 */
[----:B------:R-:W-:Y:S01]  /*0670*/  NOP ;  /* 0x0000000000007918 */ /* 0x000fe20000000000 */
.L_x_9:
[----:B------:R-:W2:Y:S01]  /*0680*/  SHFL.IDX PT, R2, R54, RZ, 0x1f ;  /* 0x00001fff36027589 */ /* 0x000ea200000e0000 */
[----:B------:R-:W-:Y:S01]  /*0690*/  NOP ;  /* 0x0000000000007918 */ /* 0x000fe20000000000 */
[----:B--2---:R-:W-:-:S13]  /*06a0*/  ISETP.NE.AND P0, PT, R2, 0x1, PT ;  /* 0x000000010200780c */ /* 0x004fda0003f05270 */
[----:B------:R-:W-:Y:S05]  /*06b0*/  @P0 BRA `(.L_x_10) ;  /* 0x0000000000500947 */ /* 0x000fea0003800000 */
[----:B---3--:R-:W2:Y:S01]  /*06c0*/  S2UR UR4, SR_CgaCtaId ;  /* 0x00000000000479c3 */ /* 0x008ea20000008800 */
        /* <DEDUP_REMOVED lines=10> */
[----:B--2---:R-:W-:Y:S01]  /*0770*/  ULEA UR4, UR4, UR5, 0x18 ;  /* 0x0000000504047291 */ /* 0x004fe2000f8ec0ff */
[----:B------:R-:W2:Y:S11]  /*0780*/  FENCE.VIEW.ASYNC.S ;  /* 0x00000000000073c6 */ /* 0x000eb60000000000 */
[----:B--2---:R2:W3:Y:S01]  /*0790*/  SYNCS.EXCH.64 URZ, [UR4+0x30], UR8 ;  /* 0x0000300804ff75b2 */ /* 0x0044e20008000100 */
[----:B------:R2:W1:Y:S01]  /*07a0*/  SYNCS.EXCH.64 URZ, [UR4+0x48], UR6 ;  /* 0x0000480604ff75b2 */ /* 0x0004620008000100 */
[----:B------:R2:W1:Y:S01]  /*07b0*/  SYNCS.EXCH.64 URZ, [UR4+0x38], UR8 ;  /* 0x0000380804ff75b2 */ /* 0x0004620008000100 */
[----:B------:R2:W1:Y:S01]  /*07c0*/  SYNCS.EXCH.64 URZ, [UR4+0x50], UR6 ;  /* 0x0000500604ff75b2 */ /* 0x0004620008000100 */
[----:B------:R2:W1:Y:S01]  /*07d0*/  SYNCS.EXCH.64 URZ, [UR4+0x40], UR8 ;  /* 0x0000400804ff75b2 */ /* 0x0004620008000100 */
[----:B------:R2:W1:Y:S01]  /*07e0*/  SYNCS.EXCH.64 URZ, [UR4+0x58], UR6 ;  /* 0x0000580604ff75b2 */ /* 0x0004620008000100 */
[----:B------:R-:W-:Y:S01]  /*07f0*/  NOP ;  /* 0x0000000000007918 */ /* 0x000fe20000000000 */
.L_x_10:
[----:B------:R-:W4:Y:S01]  /*0800*/  SHFL.IDX PT, R2, R54, RZ, 0x1f ;  /* 0x00001fff36027589 */ /* 0x000f2200000e0000 */
[----:B------:R-:W-:Y:S01]  /*0810*/  NOP ;  /* 0x0000000000007918 */ /* 0x000fe20000000000 */
[----:B----4-:R-:W-:-:S13]  /*0820*/  ISETP.NE.AND P0, PT, R2, 0x3, PT ;  /* 0x000000030200780c */ /* 0x010fda0003f05270 */
[----:B------:R-:W-:Y:S05]  /*0830*/  @P0 BRA `(.L_x_11) ;  /* 0x0000000000300947 */ /* 0x000fea0003800000 */
[----:B--23--:R-:W2:Y:S01]  /*0840*/  S2UR UR6, SR_CgaCtaId ;  /* 0x00000000000679c3 */ /* 0x00cea20000008800 */
[----:B------:R-:W-:Y:S01]  /*0850*/  UMOV UR4, 0x400 ;  /* 0x0000040000047882 */ /* 0x000fe20000000000 */
[----:B------:R-:W-:Y:S01]  /*0860*/  UMOV UR5, 0x20 ;  /* 0x0000002000057882 */ /* 0x000fe20000000000 */
[----:B------:R-:W-:Y:S01]  /*0870*/  ELECT P0, URZ, PT ;  /* 0x0000000000ff782f */ /* 0x000fe20003800000 */
[----:B--2---:R-:W-:Y:S02]  /*0880*/  ULEA UR6, UR6, UR4, 0x18 ;  /* 0x0000000406067291 */ /* 0x004fe4000f8ec0ff */
[----:B------:R-:W-:-:S04]  /*0890*/  UIADD3 UR4, UPT, UPT, -UR5, 0x100000, URZ ;  /* 0x0010000005047890 */ /* 0x000fc8000fffe1ff */
[----:B------:R-:W-:Y:S02]  /*08a0*/  USHF.L.U32 UR5, UR4, 0xb, URZ ;  /* 0x0000000b04057899 */ /* 0x000fe400080006ff */
[----:B------:R-:W-:Y:S01]  /*08b0*/  USHF.L.U32 UR4, UR4, 0x1, URZ ;  /* 0x0000000104047899 */ /* 0x000fe200080006ff */
[----:B------:R-:W2:Y:S11]  /*08c0*/  FENCE.VIEW.ASYNC.S ;  /* 0x00000000000073c6 */ /* 0x000eb60000000000 */
[----:B--2---:R4:W2:Y:S01]  /*08d0*/  SYNCS.EXCH.64 URZ, [UR6+0x60], UR4 ;  /* 0x0000600406ff75b2 */ /* 0x0048a20008000100 */
[----:B------:R4:W3:Y:S02]  /*08e0*/  SYNCS.EXCH.64 URZ, [UR6+0x68], UR4 ;  /* 0x0000680406ff75b2 */ /* 0x0008e40008000100 */
[----:B----4-:R-:W-:Y:S01]  /*08f0*/  NOP ;  /* 0x0000000000007918 */ /* 0x010fe20000000000 */
.L_x_11:
[----:B------:R-:W4:Y:S01]  /*0900*/  SHFL.IDX PT, R2, R54, RZ, 0x1f ;  /* 0x00001fff36027589 */ /* 0x000f2200000e0000 */
[----:B------:R-:W-:Y:S01]  /*0910*/  NOP ;  /* 0x0000000000007918 */ /* 0x000fe20000000000 */
[----:B----4-:R-:W-:-:S13]  /*0920*/  ISETP.NE.AND P0, PT, R2, 0x4, PT ;  /* 0x000000040200780c */ /* 0x010fda0003f05270 */
[----:B------:R-:W-:Y:S05]  /*0930*/  @P0 BRA `(.L_x_12) ;  /* 0x00000000004c0947 */ /* 0x000fea0003800000 */
[----:B--23--:R-:W2:Y:S01]  /*0940*/  S2UR UR6, SR_CgaCtaId ;  /* 0x00000000000679c3 */ /* 0x00cea20000008800 */
[----:B------:R-:W-:Y:S01]  /*0950*/  UMOV UR4, 0x3a0 ;  /* 0x000003a000047882 */ /* 0x000fe20000000000 */
[----:B------:R-:W-:Y:S01]  /*0960*/  UMOV UR5, 0x400 ;  /* 0x0000040000057882 */ /* 0x000fe20000000000 */
[----:B------:R-:W-:Y:S01]  /*0970*/  USEL UR4, UR4, 0x320, UP3 ;  /* 0x0000032004047887 */ /* 0x000fe20009800000 */
[----:B------:R-:W-:Y:S01]  /*0980*/  UMOV UR8, 0x1 ;  /* 0x0000000100087882 */ /* 0x000fe20000000000 */
[----:B------:R-:W-:Y:S01]  /*0990*/  ELECT P0, URZ, PT ;  /* 0x0000000000ff782f */ /* 0x000fe20003800000 */
[----:B------:R-:W-:-:S04]  /*09a0*/  UIADD3 UR8, UPT, UPT, -UR8, 0x100000, URZ ;  /* 0x0010000008087890 */ /* 0x000fc8000fffe1ff */
[----:B------:R-:W-:Y:S02]  /*09b0*/  USHF.L.U32 UR9, UR8, 0xb, URZ ;  /* 0x0000000b08097899 */ /* 0x000fe400080006ff */
[----:B------:R-:W-:Y:S02]  /*09c0*/  USHF.L.U32 UR8, UR8, 0x1, URZ ;  /* 0x0000000108087899 */ /* 0x000fe400080006ff */
[----:B--2---:R-:W-:Y:S02]  /*09d0*/  ULEA UR6, UR6, UR5, 0x18 ;  /* 0x0000000506067291 */ /* 0x004fe4000f8ec0ff */
[----:B------:R-:W-:-:S04]  /*09e0*/  UIADD3 UR4, UPT, UPT, -UR4, 0x100000, URZ ;  /* 0x0010000004047890 */ /* 0x000fc8000fffe1ff */
[----:B------:R-:W-:Y:S02]  /*09f0*/  USHF.L.U32 UR5, UR4, 0xb, URZ ;  /* 0x0000000b04057899 */ /* 0x000fe400080006ff */
[----:B------:R-:W-:Y:S01]  /*0a00*/  USHF.L.U32 UR4, UR4, 0x1, URZ ;  /* 0x0000000104047899 */ /* 0x000fe200080006ff */
[----:B------:R-:W2:Y:S03]  /*0a10*/  FENCE.VIEW.ASYNC.S ;  /* 0x00000000000073c6 */ /* 0x000ea60000000000 */
[----:B--2---:R4:W2:Y:S08]  /*0a20*/  SYNCS.EXCH.64 URZ, [UR6+0x70], UR8 ;  /* 0x0000700806ff75b2 */ /* 0x0048b00008000100 */
[----:B------:R4:W3:Y:S01]  /*0a30*/  SYNCS.EXCH.64 URZ, [UR6+0x80], UR4 ;  /* 0x0000800406ff75b2 */ /* 0x0008e20008000100 */
[----:B------:R4:W1:Y:S01]  /*0a40*/  SYNCS.EXCH.64 URZ, [UR6+0x78], UR8 ;  /* 0x0000780806ff75b2 */ /* 0x0008620008000100 */
[----:B------:R4:W1:Y:S02]  /*0a50*/  SYNCS.EXCH.64 URZ, [UR6+0x88], UR4 ;  /* 0x0000880406ff75b2 */ /* 0x0008640008000100 */
[----:B----4-:R-:W-:Y:S01]  /*0a60*/  NOP ;  /* 0x0000000000007918 */ /* 0x010fe20000000000 */
.L_x_12:
[----:B------:R-:W4:Y:S01]  /*0a70*/  SHFL.IDX PT, R2, R54, RZ, 0x1f ;  /* 0x00001fff36027589 */ /* 0x000f2200000e0000 */
[----:B------:R-:W-:Y:S01]  /*0a80*/  NOP ;  /* 0x0000000000007918 */ /* 0x000fe20000000000 */
[----:B----4-:R-:W-:-:S13]  /*0a90*/  ISETP.NE.AND P0, PT, R2, 0x5, PT ;  /* 0x000000050200780c */ /* 0x010fda0003f05270 */
[----:B------:R-:W-:Y:S05]  /*0aa0*/  @P0 BRA `(.L_x_13) ;  /* 0x0000000000580947 */ /* 0x000fea0003800000 */
[----:B--23--:R-:W2:Y:S01]  /*0ab0*/  S2UR UR4, SR_CgaCtaId ;  /* 0x00000000000479c3 */ /* 0x00cea20000008800 */
        /* <DEDUP_REMOVED lines=12> */
[----:B--2---:R4:W2:Y:S01]  /*0b80*/  SYNCS.EXCH.64 URZ, [UR4+0x90], UR8 ;  /* 0x0000900804ff75b2 */ /* 0x0048a20008000100 */
[----:B------:R4:W3:Y:S01]  /*0b90*/  SYNCS.EXCH.64 URZ, [UR4+0xb0], UR6 ;  /* 0x0000b00604ff75b2 */ /* 0x0008e20008000100 */
[----:B------:R4:W1:Y:S01]  /*0ba0*/  SYNCS.EXCH.64 URZ, [UR4+0x98], UR8 ;  /* 0x0000980804ff75b2 */ /* 0x0008620008000100 */
[----:B------:R4:W1:Y:S01]  /*0bb0*/  SYNCS.EXCH.64 URZ, [UR4+0xb8], UR6 ;  /* 0x0000b80604ff75b2 */ /* 0x0008620008000100 */
[----:B------:R4:W1:Y:S01]  /*0bc0*/  SYNCS.EXCH.64 URZ, [UR4+0xa0], UR8 ;  /* 0x0000a00804ff75b2 */ /* 0x0008620008000100 */
[----:B------:R4:W1:Y:S01]  /*0bd0*/  SYNCS.EXCH.64 URZ, [UR4+0xc0], UR6 ;  /* 0x0000c00604ff75b2 */ /* 0x0008620008000100 */
[----:B------:R4:W1:Y:S01]  /*0be0*/  SYNCS.EXCH.64 URZ, [UR4+0xa8], UR8 ;  /* 0x0000a80804ff75b2 */ /* 0x0008620008000100 */
[----:B------:R4:W1:Y:S02]  /*0bf0*/  SYNCS.EXCH.64 URZ, [UR4+0xc8], UR6 ;  /* 0x0000c80604ff75b2 */ /* 0x0008640008000100 */
[----:B----4-:R-:W-:Y:S01]  /*0c00*/  NOP ;  /* 0x0000000000007918 */ /* 0x010fe20000000000 */
.L_x_13:
[----:B------:R-:W4:Y:S01]  /*0c10*/  SHFL.IDX PT, R2, R54, RZ, 0x1f ;  /* 0x00001fff36027589 */ /* 0x000f2200000e0000 */
[----:B------:R-:W1:Y:S01]  /*0c20*/  S2UR UR54, SR_CgaCtaId ;  /* 0x00000000003679c3 */ /* 0x000e620000008800 */
[----:B------:R-:W-:Y:S01]  /*0c30*/  NOP ;  /* 0x0000000000007918 */ /* 0x000fe20000000000 */
[----:B----4-:R-:W-:-:S13]  /*0c40*/  ISETP.NE.AND P0, PT, R2, 0x3, PT ;  /* 0x000000030200780c */ /* 0x010fda0003f05270 */
[----:B-1----:R-:W-:Y:S05]  /*0c50*/  @P0 BRA `(.L_x_14) ;  /* 0x0000000000340947 */ /* 0x002fea0003800000 */
[----:B--23--:R-:W-:Y:S01]  /*0c60*/  UMOV UR4, 0x400 ;  /* 0x0000040000047882 */ /* 0x00cfe20000000000 */
[----:B------:R-:W-:Y:S01]  /*0c70*/  UMOV UR6, 0x20 ;  /* 0x0000002000067882 */ /* 0x000fe20000000000 */
[----:B------:R-:W-:Y:S02]  /*0c80*/  ULEA UR4, UR54, UR4, 0x18 ;  /* 0x0000000436047291 */ /* 0x000fe4000f8ec0ff */
[----:B------:R-:W-:-:S04]  /*0c90*/  UIADD3 UR6, UPT, UPT, -UR6, 0x100000, URZ ;  /* 0x0010000006067890 */ /* 0x000fc8000fffe1ff */
[----:B------:R-:W-:Y:S02]  /*0ca0*/  USHF.L.U32 UR7, UR6, 0xb, URZ ;  /* 0x0000000b06077899 */ /* 0x000fe400080006ff */
[----:B------:R-:W-:Y:S01]  /*0cb0*/  USHF.L.U32 UR6, UR6, 0x1, URZ ;  /* 0x0000000106067899 */ /* 0x000fe200080006ff */
[----:B------:R-:W-:Y:S01]  /*0cc0*/  ELECT P0, URZ, PT ;  /* 0x0000000000ff782f */ /* 0x000fe20003800000 */
[----:B------:R-:W1:Y:S10]  /*0cd0*/  FENCE.VIEW.ASYNC.S ;  /* 0x00000000000073c6 */ /* 0x000e740000000000 */
[----:B-1----:R1:W4:Y:S01]  /*0ce0*/  SYNCS.EXCH.64 URZ, [UR4+0xd0], UR6 ;  /* 0x0000d00604ff75b2 */ /* 0x0023220008000100 */
[----:B------:R1:W2:Y:S01]  /*0cf0*/  SYNCS.EXCH.64 URZ, [UR4+0xe0], UR6 ;  /* 0x0000e00604ff75b2 */ /* 0x0002a20008000100 */
[----:B------:R1:W3:Y:S01]  /*0d00*/  SYNCS.EXCH.64 URZ, [UR4+0xd8], UR6 ;  /* 0x0000d80604ff75b2 */ /* 0x0002e20008000100 */
[----:B------:R1:W1:Y:S01]  /*0d10*/  SYNCS.EXCH.64 URZ, [UR4+0xe8], UR6 ;  /* 0x0000e80604ff75b2 */ /* 0x0002620008000100 */
[----:B------:R-:W-:Y:S01]  /*0d20*/  NOP ;  /* 0x0000000000007918 */ /* 0x000fe20000000000 */
.L_x_14:
[----:B-123--:R-:W1:Y:S01]  /*0d30*/  LDCU UR4, c[0x0][0x36c] ;  /* 0x00006d80ff0477ac */ /* 0x00ee620008000800 */
[----:B------:R-:W-:Y:S01]  /*0d40*/  ISETP.NE.OR P4, PT, R0, 0x2, !P4 ;  /* 0x000000020000780c */ /* 0x000fe20006785670 */
[----:B------:R-:W-:Y:S01]  /*0d50*/  NOP ;  /* 0x0000000000007918 */ /* 0x000fe20000000000 */
[----:B------:R-:W-:Y:S01]  /*0d60*/  LOP3.LUT R0, R64, 0x1f, RZ, 0xc0, !PT ;  /* 0x0000001f40007812 */ /* 0x000fe200078ec0ff */
[----:B------:R-:W-:Y:S02]  /*0d70*/  UISETP.NE.AND UP4, UPT, UR22, URZ, UPT ;  /* 0x000000ff1600728c */ /* 0x000fe4000bf85270 */
[----:B-1----:R-:W-:-:S09]  /*0d80*/  UISETP.EQ.U32.AND UP5, UPT, UR4, 0x1, UPT ;  /* 0x000000010400788c */ /* 0x002fd2000bfa2070 */
[----:B------:R-:W-:Y:S05]  /*0d90*/  BRA.U !UP5, `(.L_x_15) ;  /* 0x000000010d087547 */ /* 0x000fea000b800000 */
[----:B----4-:R-:W-:Y:S01]  /*0da0*/  UCGABAR_ARV ;  /* 0x00000000000079c7 */ /* 0x010fe20008000000 */
[----:B------:R-:W-:Y:S05]  /*0db0*/  BRA `(.L_x_16) ;  /* 0x0000000000047947 */ /* 0x000fea0003800000 */
.L_x_15:
[----:B----4-:R-:W-:Y:S01]  /*0dc0*/  NOP ;  /* 0x0000000000007918 */ /* 0x010fe20000000000 */
.L_x_16:
[----:B------:R-:W1:Y:S01]  /*0dd0*/  S2UR UR25, SR_CTAID.X ;  /* 0x00000000001979c3 */ /* 0x000e620000002500 */
[----:B------:R-:W-:-:S05]  /*0de0*/  CS2R.32 R56, SR_CgaSize ;  /* 0x0000000000387805 */ /* 0x000fca0000008a00 */
[----:B------:R-:W-:-:S05]  /*0df0*/  IMAD R56, R56, -0xa0, RZ ;  /* 0xffffff6038387824 */ /* 0x000fca00078e02ff */
[----:B------:R-:W-:-:S14]  /*0e00*/  R2UR UR5, R56 ;  /* 0x00000000380572ca */ /* 0x000fdc00000e0000 */
[----:B------:R-:W2:Y:S01]  /*0e10*/  LDCU UR5, c[0x0][UR5+0x2b0] ;  /* 0x00005600050577ac */ /* 0x000ea20008000800 */
[----:B------:R-:W-:-:S05]  /*0e20*/  CS2R.32 R56, SR_CgaSize ;  /* 0x0000000000387805 */ /* 0x000fca0000008a00 */
[----:B------:R-:W-:-:S05]  /*0e30*/  IMAD R56, R56, -0xa0, RZ ;  /* 0xffffff6038387824 */ /* 0x000fca00078e02ff */
[----:B------:R-:W-:-:S14]  /*0e40*/  R2UR UR4, R56 ;  /* 0x00000000380472ca */ /* 0x000fdc00000e0000 */
[----:B------:R-:W3:Y:S01]  /*0e50*/  LDCU UR4, c[0x0][UR4+0x2b4] ;  /* 0x00005680040477ac */ /* 0x000ee20008000800 */
[----:B------:R-:W4:Y:S01]  /*0e60*/  S2UR UR26, SR_CTAID.Y ;  /* 0x00000000001a79c3 */ /* 0x000f220000002600 */
[----:B------:R-:W-:-:S05]  /*0e70*/  CS2R.32 R56, SR_CgaSize ;  /* 0x0000000000387805 */ /* 0x000fca0000008a00 */
[----:B------:R-:W-:-:S05]  /*0e80*/  IMAD R56, R56, -0xa0, RZ ;  /* 0xffffff6038387824 */ /* 0x000fca00078e02ff */
[----:B------:R-:W-:-:S14]  /*0e90*/  R2UR UR7, R56 ;  /* 0x00000000380772ca */ /* 0x000fdc00000e0000 */
[----:B------:R-:W3:Y:S01]  /*0ea0*/  LDCU UR7, c[0x0][UR7+0x2a0] ;  /* 0x00005400070777ac */ /* 0x000ee20008000800 */
[----:B------:R-:W-:-:S05]  /*0eb0*/  CS2R.32 R56, SR_CgaSize ;  /* 0x0000000000387805 */ /* 0x000fca0000008a00 */
[----:B------:R-:W-:-:S05]  /*0ec0*/  IMAD R56, R56, -0xa0, RZ ;  /* 0xffffff6038387824 */ /* 0x000fca00078e02ff */
[----:B------:R-:W-:-:S14]  /*0ed0*/  R2UR UR8, R56 ;  /* 0x00000000380872ca */ /* 0x000fdc00000e0000 */
[----:B------:R-:W3:Y:S01]  /*0ee0*/  LDCU UR8, c[0x0][UR8+0x2a4] ;  /* 0x00005480080877ac */ /* 0x000ee20008000800 */
[----:B------:R-:W-:Y:S02]  /*0ef0*/  ULOP3.LUT UR53, UR54, 0x1, URZ, 0xc0, !UPT ;  /* 0x0000000136357892 */ /* 0x000fe4000f8ec0ff */
[----:B------:R-:W-:Y:S02]  /*0f00*/  USHF.R.U32.HI UR24, URZ, 0x1, UR54 ;  /* 0x00000001ff187899 */ /* 0x000fe40008011636 */
[----:B------:R-:W-:Y:S02]  /*0f10*/  UISETP.GT.U32.AND UP1, UPT, UR53, 0xffff, UPT ;  /* 0x0000ffff3500788c */ /* 0x000fe4000bf24070 */
[----:B------:R-:W-:Y:S01]  /*0f20*/  USHF.L.U32 UR39, UR54, 0x9, URZ ;  /* 0x0000000936277899 */ /* 0x000fe200080006ff */
[----:B-1----:R-:W-:Y:S01]  /*0f30*/  I2FP.F32.U32 R3, UR25 ;  /* 0x0000001900037c45 */ /* 0x002fe20008201000 */
[----:B------:R-:W1:Y:S04]  /*0f40*/  LDCU UR23, c[0x0][0xb24] ;  /* 0x00016480ff1777ac */ /* 0x000e680008000800 */
[----:B--2---:R-:W-:Y:S01]  /*0f50*/  FMUL R3, R3, UR5 ;  /* 0x0000000503037c20 */ /* 0x004fe20008400000 */
[----:B------:R-:W2:Y:S01]  /*0f60*/  LDCU UR42, c[0x0][0xb24] ;  /* 0x00016480ff2a77ac */ /* 0x000ea20008000800 */
[----:B----4-:R-:W-:Y:S01]  /*0f70*/  I2FP.F32.U32 R2, UR26 ;  /* 0x0000001a00027c45 */ /* 0x010fe20008201000 */
[----:B------:R-:W4:Y:S03]  /*0f80*/  LDCU UR28, c[0x0][0xb30] ;  /* 0x00016600ff1c77ac */ /* 0x000f260008000800 */
[----:B------:R-:W1:Y:S01]  /*0f90*/  F2I.U32.TRUNC.NTZ R3, R3 ;  /* 0x0000000300037305 */ /* 0x000e62000020f000 */
[----:B---3--:R-:W-:Y:S01]  /*0fa0*/  FMUL R2, R2, UR4 ;  /* 0x0000000402027c20 */ /* 0x008fe20008400000 */
[----:B------:R-:W-:-:S02]  /*0fb0*/  ULOP3.LUT UR4, UR54, 0x2, URZ, 0xc0, !UPT ;  /* 0x0000000236047892 */ /* 0x000fc4000f8ec0ff */
[----:B------:R-:W-:Y:S02]  /*0fc0*/  USHF.L.U32 UR38, UR54, 0xa, URZ ;  /* 0x0000000a36267899 */ /* 0x000fe400080006ff */
[----:B------:R-:W-:Y:S02]  /*0fd0*/  UISETP.GT.U32.AND UP0, UPT, UR4, 0xffff, UPT ;  /* 0x0000ffff0400788c */ /* 0x000fe4000bf04070 */
[----:B------:R-:W3:Y:S01]  /*0fe0*/  F2I.U32.TRUNC.NTZ R2, R2 ;  /* 0x0000000200027305 */ /* 0x000ee2000020f000 */
[----:B------:R-:W-:Y:S01]  /*0ff0*/  UMOV UR32, 0x5 ;  /* 0x0000000500207882 */ /* 0x000fe20000000000 */
[----:B------:R-:W-:Y:S02]  /*1000*/  USEL UR30, UR53, 0xffff, !UP1 ;  /* 0x0000ffff351e7887 */ /* 0x000fe4000c800000 */
[----:B------:R-:W-:Y:S01]  /*1010*/  USEL UR29, UR4, 0xffff, !UP0 ;  /* 0x0000ffff041d7887 */ /* 0x000fe2000c000000 */
[----:B-1----:R-:W-:Y:S02]  /*1020*/  R2UR UR5, R3 ;  /* 0x00000000030572ca */ /* 0x002fe400000e0000 */
[----:B---3--:R-:W-:-:S02]  /*1030*/  R2UR UR6, R2 ;  /* 0x00000000020672ca */ /* 0x008fc400000e0000 */
[----:B------:R-:W-:-:S09]  /*1040*/  PRMT R2, RZ, 0x7610, R2 ;  /* 0x00007610ff027816 */ /* 0x000fd20000000002 */
[----:B------:R-:W-:-:S04]  /*1050*/  UIADD3 UR5, UPT, UPT, -UR5, URZ, URZ ;  /* 0x000000ff05057290 */ /* 0x000fc8000fffe1ff */
[----:B------:R-:W-:Y:S02]  /*1060*/  UIMAD UR5, UR7, UR5, UR25 ;  /* 0x00000005070572a4 */ /* 0x000fe4000f8e0219 */
[----:B------:R-:W-:-:S04]  /*1070*/  UIADD3 UR4, UPT, UPT, -UR6, URZ, URZ ;  /* 0x000000ff06047290 */ /* 0x000fc8000fffe1ff */
[----:B------:R-:W-:Y:S01]  /*1080*/  IMAD.U32 R56, RZ, RZ, UR5 ;  /* 0x00000005ff387e24 */ /* 0x000fe2000f8e00ff */
[----:B------:R-:W-:-:S06]  /*1090*/  UIMAD UR4, UR8, UR4, UR26 ;  /* 0x00000004080472a4 */ /* 0x000fcc000f8e021a */
[----:B------:R-:W-:Y:S01]  /*10a0*/  IMAD.U32 R55, RZ, RZ, UR4 ;  /* 0x00000004ff377e24 */ /* 0x000fe2000f8e00ff */
[----:B--2-4-:R-:W-:Y:S06]  /*10b0*/  BRA.U UP4, `(.L_x_17) ;  /* 0x0000000104447547 */ /* 0x014fec000b800000 */
[----:B------:R-:W-:Y:S02]  /*10c0*/  R2UR UR4, R55 ;  /* 0x00000000370472ca */ /* 0x000fe400000e0000 */
[----:B------:R-:W-:-:S11]  /*10d0*/  R2UR UR6, R56 ;  /* 0x00000000380672ca */ /* 0x000fd600000e0000 */
[----:B------:R-:W-:Y:S02]  /*10e0*/  UISETP.NE.AND UP0, UPT, UR4, URZ, UPT ;  /* 0x000000ff0400728c */ /* 0x000fe4000bf05270 */
[----:B------:R-:W-:Y:S02]  /*10f0*/  UISETP.NE.AND UP1, UPT, UR4, 0x1, UPT ;  /* 0x000000010400788c */ /* 0x000fe4000bf25270 */
[----:B------:R-:W-:Y:S02]  /*1100*/  UISETP.NE.AND UP2, UPT, UR6, URZ, UP0 ;  /* 0x000000ff0600728c */ /* 0x000fe40008745270 */
[----:B------:R-:W-:Y:S02]  /*1110*/  USEL UR4, URZ, 0x2, UP0 ;  /* 0x00000002ff047887 */ /* 0x000fe40008000000 */
[----:B------:R-:W-:Y:S02]  /*1120*/  USEL UR8, URZ, 0x1, UP2 ;  /* 0x00000001ff087887 */ /* 0x000fe40009000000 */
[----:B------:R-:W-:-:S02]  /*1130*/  UISETP.NE.AND UP2, UPT, UR6, URZ, UPT ;  /* 0x000000ff0600728c */ /* 0x000fc4000bf45270 */
[----:B------:R-:W-:Y:S02]  /*1140*/  USEL UR5, URZ, 0x4, UP1 ;  /* 0x00000004ff057887 */ /* 0x000fe40008800000 */
[----:B------:R-:W-:Y:S02]  /*1150*/  UISETP.NE.AND UP0, UPT, UR6, 0x1, UPT ;  /* 0x000000010600788c */ /* 0x000fe4000bf05270 */
[----:B------:R-:W-:Y:S02]  /*1160*/  USEL UR6, URZ, 0x8, UP1 ;  /* 0x00000008ff067887 */ /* 0x000fe40008800000 */
[----:B------:R-:W-:Y:S02]  /*1170*/  USEL UR7, UR5, 0x4, UP2 ;  /* 0x0000000405077887 */ /* 0x000fe40009000000 */
[----:B------:R-:W-:Y:S02]  /*1180*/  USEL UR4, UR4, 0x2, UP0 ;  /* 0x0000000204047887 */ /* 0x000fe40008000000 */
[----:B------:R-:W-:-:S02]  /*1190*/  USEL UR5, UR6, 0x8, UP0 ;  /* 0x0000000806057887 */ /* 0x000fc40008000000 */
[----:B------:R-:W-:-:S04]  /*11a0*/  UIADD3 UR4, UPT, UPT, UR4, UR7, UR8 ;  /* 0x0000000704047290 */ /* 0x000fc8000fffe008 */
[----:B------:R-:W-:-:S06]  /*11b0*/  UIADD3 UR4, UPT, UPT, UR4, UR5, URZ ;  /* 0x0000000504047290 */ /* 0x000fcc000fffe0ff */
[----:B------:R-:W-:-:S07]  /*11c0*/  IMAD.U32 R2, RZ, RZ, UR4 ;  /* 0x00000004ff027e24 */ /* 0x000fce000f8e00ff */
.L_x_17:
[----:B------:R-:W1:Y:S01]  /*11d0*/  S2UR UR36, SR_CTAID.Z ;  /* 0x00000000002479c3 */ /* 0x000e620000002700 */
[----:B------:R-:W-:Y:S01]  /*11e0*/  UISETP.GE.AND UP0, UPT, UR23, 0x1, UPT ;  /* 0x000000011700788c */ /* 0x000fe2000bf06270 */
[----:B------:R-:W-:-:S08]  /*11f0*/  UMOV UR31, 0x3 ;  /* 0x00000003001f7882 */ /* 0x000fd00000000000 */
[----:B------:R-:W-:Y:S05]  /*1200*/  BRA.U !UP0, `(.L_x_18) ;  /* 0x0000000108d47547 */ /* 0x000fea000b800000 */
[----:B------:R-:W2:Y:S01]  /*1210*/  LDCU.128 UR12, c[0x0][0xb10] ;  /* 0x00016200ff0c77ac */ /* 0x000ea20008000c00 */
[----:B------:R-:W3:Y:S01]  /*1220*/  LDCU UR6, c[0x0][0x370] ;  /* 0x00006e00ff0677ac */ /* 0x000ee20008000800 */
[----:B------:R-:W4:Y:S01]  /*1230*/  LDCU UR5, c[0x0][0x374] ;  /* 0x00006e80ff0577ac */ /* 0x000f220008000800 */
[----:B------:R-:W1:Y:S01]  /*1240*/  LDCU UR27, c[0x0][0xb0c] ;  /* 0x00016180ff1b77ac */ /* 0x000e620008000800 */
[----:B------:R-:W1:Y:S01]  /*1250*/  LDCU UR4, c[0x0][0xb20] ;  /* 0x00016400ff0477ac */ /* 0x000e620008000800 */
[----:B------:R-:W1:Y:S01]  /*1260*/  LDCU.64 UR8, c[0x0][0xb28] ;  /* 0x00016500ff0877ac */ /* 0x000e620008000a00 */
[----:B--2---:R-:W-:Y:S02]  /*1270*/  UISETP.NE.AND UP0, UPT, UR14, 0x1, UPT ;  /* 0x000000010e00788c */ /* 0x004fe4000bf05270 */
[----:B----4-:R-:W-:Y:S02]  /*1280*/  UIMAD.WIDE.U32 UR10, UR5, UR15, URZ ;  /* 0x0000000f050a72a5 */ /* 0x010fe4000f8e00ff */
[----:B---3--:R-:W-:-:S02]  /*1290*/  UIMAD.WIDE.U32 UR18, UR6, UR12, URZ ;  /* 0x0000000c061272a5 */ /* 0x008fc4000f8e00ff */
[----:B-1----:R-:W-:Y:S02]  /*12a0*/  UISETP.NE.AND UP1, UPT, UR27, 0x1, UPT ;  /* 0x000000011b00788c */ /* 0x002fe4000bf25270 */
[----:B------:R-:W-:Y:S01]  /*12b0*/  UISETP.NE.AND UP2, UPT, UR23, 0x1, UPT ;  /* 0x000000011700788c */ /* 0x000fe2000bf45270 */
[----:B------:R-:W-:Y:S02]  /*12c0*/  UMOV UR10, UR11 ;  /* 0x0000000b000a7c82 */ /* 0x000fe40008000000 */
[----:B------:R-:W-:Y:S01]  /*12d0*/  UMOV UR18, UR19 ;  /* 0x0000001300127c82 */ /* 0x000fe20008000000 */
[----:B------:R-:W-:Y:S02]  /*12e0*/  @UP0 USHF.R.U32.HI UR5, URZ, UR4, UR10 ;  /* 0x00000004ff050299 */ /* 0x000fe4000801160a */
[----:B------:R-:W-:Y:S02]  /*12f0*/  UIMAD.WIDE.U32 UR20, UR26, UR15, URZ ;  /* 0x0000000f1a1472a5 */ /* 0x000fe4000f8e00ff */
[----:B------:R-:W-:-:S02]  /*1300*/  UIMAD.WIDE.U32 UR10, UR5, UR8, URZ ;  /* 0x00000008050a72a5 */ /* 0x000fc4000f8e00ff */
[----:B------:R-:W-:Y:S02]  /*1310*/  @UP1 USHF.R.U32.HI UR6, URZ, UR13, UR18 ;  /* 0x0000000dff061299 */ /* 0x000fe40008011612 */
[----:B------:R-:W-:Y:S02]  /*1320*/  UIMAD.WIDE.U32 UR16, UR25, UR12, URZ ;  /* 0x0000000c191072a5 */ /* 0x000fe4000f8e00ff */
[----:B------:R-:W-:Y:S01]  /*1330*/  UIMAD.WIDE.U32 UR18, UR6, UR8, URZ ;  /* 0x00000008061272a5 */ /* 0x000fe2000f8e00ff */
[----:B------:R-:W-:Y:S01]  /*1340*/  UMOV UR20, UR21 ;  /* 0x0000001500147c82 */ /* 0x000fe20008000000 */
[----:B------:R-:W-:Y:S01]  /*1350*/  UMOV UR10, UR11 ;  /* 0x0000000b000a7c82 */ /* 0x000fe20008000000 */
[----:B------:R-:W-:Y:S02]  /*1360*/  USHF.R.U32.HI UR20, URZ, UR4, UR20 ;  /* 0x00000004ff147299 */ /* 0x000fe40008011614 */
[----:B------:R-:W-:Y:S02]  /*1370*/  @UP2 USHF.R.U32.HI UR5, URZ, UR9, UR10 ;  /* 0x00000009ff052299 */ /* 0x000fe4000801160a */
[----:B------:R-:W-:Y:S01]  /*1380*/  UMOV UR7, UR19 ;  /* 0x0000001300077c82 */ /* 0x000fe20008000000 */
[----:B------:R-:W-:Y:S01]  /*1390*/  UMOV UR16, UR17 ;  /* 0x0000001100107c82 */ /* 0x000fe20008000000 */
[----:B------:R-:W-:-:S02]  /*13a0*/  @UP2 USHF.R.U32.HI UR6, URZ, UR9, UR7 ;  /* 0x00000009ff062299 */ /* 0x000fc40008011607 */
[----:B------:R-:W-:Y:S02]  /*13b0*/  USHF.R.U32.HI UR13, URZ, UR13, UR16 ;  /* 0x0000000dff0d7299 */ /* 0x000fe40008011610 */
[----:B------:R-:W-:Y:S02]  /*13c0*/  USEL UR4, UR26, UR20, !UP0 ;  /* 0x000000141a047287 */ /* 0x000fe4000c000000 */
[----:B------:R-:W-:Y:S02]  /*13d0*/  UIMAD UR7, UR5, UR23, URZ ;  /* 0x00000017050772a4 */ /* 0x000fe4000f8e02ff */
[----:B------:R-:W-:Y:S02]  /*13e0*/  USEL UR5, UR25, UR13, !UP1 ;  /* 0x0000000d19057287 */ /* 0x000fe4000c800000 */
[----:B------:R-:W-:Y:S02]  /*13f0*/  UIMAD UR12, UR6, UR23, URZ ;  /* 0x00000017060c72a4 */ /* 0x000fe4000f8e02ff */
[----:B------:R-:W-:-:S02]  /*1400*/  UISETP.GE.AND UP0, UPT, UR4, UR7, UPT ;  /* 0x000000070400728c */ /* 0x000fc4000bf06270 */
[----:B------:R-:W-:Y:S02]  /*1410*/  UIMAD.WIDE.U32 UR10, UR4, UR8, URZ ;  /* 0x00000008040a72a5 */ /* 0x000fe4000f8e00ff */
[----:B------:R-:W-:Y:S02]  /*1420*/  UISETP.GE.OR UP0, UPT, UR5, UR12, UP0 ;  /* 0x0000000c0500728c */ /* 0x000fe40008706670 */
[----:B------:R-:W-:Y:S02]  /*1430*/  UIMAD.WIDE.U32 UR12, UR5, UR8, URZ ;  /* 0x00000008050c72a5 */ /* 0x000fe4000f8e00ff */
[----:B------:R-:W-:Y:S01]  /*1440*/  UIADD3 UR10, UPT, UPT, -UR4, URZ, URZ ;  /* 0x000000ff040a7290 */ /* 0x000fe2000fffe1ff */
[----:B------:R-:W-:Y:S01]  /*1450*/  UMOV UR8, UR11 ;  /* 0x0000000b00087c82 */ /* 0x000fe20008000000 */
[----:B------:R-:W-:Y:S02]  /*1460*/  UIADD3 UR11, UPT, UPT, -UR5, URZ, URZ ;  /* 0x000000ff050b7290 */ /* 0x000fe4000fffe1ff */
[----:B------:R-:W-:-:S03]  /*1470*/  USHF.R.U32.HI UR8, URZ, UR9, UR8 ;  /* 0x00000009ff087299 */ /* 0x000fc60008011608 */
[----:B------:R-:W-:Y:S01]  /*1480*/  @!UP0 UMOV UR7, UR13 ;  /* 0x0000000d00078c82 */ /* 0x000fe20008000000 */
[----:B------:R-:W-:Y:S02]  /*1490*/  UIMAD UR26, UR14, UR10, UR26 ;  /* 0x0000000a0e1a72a4 */ /* 0x000fe4000f8e021a */
[----:B------:R-:W-:Y:S02]  /*14a0*/  USEL UR8, UR4, UR8, !UP2 ;  /* 0x0000000804087287 */ /* 0x000fe4000d000000 */
[----:B------:R-:W-:Y:S02]  /*14b0*/  @!UP0 USHF.R.U32.HI UR7, URZ, UR9, UR7 ;  /* 0x00000009ff078299 */ /* 0x000fe40008011607 */
[----:B------:R-:W-:Y:S02]  /*14c0*/  UIADD3 UR9, UPT, UPT, -UR8, URZ, URZ ;  /* 0x000000ff08097290 */ /* 0x000fe4000fffe1ff */
[----:B------:R-:W-:Y:S02]  /*14d0*/  @!UP0 USEL UR7, UR5, UR7, !UP2 ;  /* 0x0000000705078287 */ /* 0x000fe4000d000000 */
[----:B------:R-:W-:-:S02]  /*14e0*/  UIMAD UR9, UR23, UR9, UR4 ;  /* 0x00000009170972a4 */ /* 0x000fc4000f8e0204 */
[----:B------:R-:W-:Y:S02]  /*14f0*/  @!UP0 UIADD3 UR8, UPT, UPT, UR8, -UR7, URZ ;  /* 0x8000000708088290 */ /* 0x000fe4000fffe0ff */
[----:B------:R-:W-:Y:S02]  /*1500*/  @!UP0 UIMAD UR6, UR9, UR6, UR7 ;  /* 0x00000006090682a4 */ /* 0x000fe4000f8e0207 */
[----:B------:R-:W-:Y:S02]  /*1510*/  @!UP0 UIMAD UR4, UR8, UR23, UR5 ;  /* 0x00000017080482a4 */ /* 0x000fe4000f8e0205 */
[----:B------:R-:W-:Y:S02]  /*1520*/  UIMAD UR25, UR27, UR11, UR25 ;  /* 0x0000000b1b1972a4 */ /* 0x000fe4000f8e0219 */
[----:B------:R-:W-:Y:S01]  /*1530*/  UIMAD UR26, UR4, UR14, UR26 ;  /* 0x0000000e041a72a4 */ /* 0x000fe2000f8e021a */
[----:B------:R-:W-:Y:S02]  /*1540*/  @!UP0 UMOV UR5, UR6 ;  /* 0x0000000600058c82 */ /* 0x000fe40008000000 */
[----:B------:R-:W-:-:S12]  /*1550*/  UIMAD UR25, UR5, UR27, UR25 ;  /* 0x0000001b051972a4 */ /* 0x000fd8000f8e0219 */
.L_x_18:
[----:B------:R-:W-:Y:S02]  /*1560*/  UISETP.NE.AND UP1, UPT, UR28, 0x1, UPT ;  /* 0x000000011c00788c */ /* 0x000fe4000bf25270 */
[----:B------:R-:W-:Y:S02]  /*1570*/  ULOP3.LUT UR30, UR30, 0xffff, URZ, 0xc0, !UPT ;  /* 0x0000ffff1e1e7892 */ /* 0x000fe4000f8ec0ff */
[----:B------:R-:W-:Y:S02]  /*1580*/  ULOP3.LUT UR29, UR29, 0xffff, URZ, 0xc0, !UPT ;  /* 0x0000ffff1d1d7892 */ /* 0x000fe4000f8ec0ff */
[----:B------:R-:W-:Y:S02]  /*1590*/  UISETP.NE.AND UP0, UPT, UR22, 0x2, UPT ;  /* 0x000000021600788c */ /* 0x000fe4000bf05270 */
[----:B------:R-:W-:Y:S02]  /*15a0*/  ULOP3.LUT UR39, UR39, 0x400, URZ, 0xc0, !UPT ;  /* 0x0000040027277892 */ /* 0x000fe4000f8ec0ff */
[----:B------:R-:W-:-:S02]  /*15b0*/  ULOP3.LUT UR38, UR38, 0x400, URZ, 0xc0, !UPT ;  /* 0x0000040026267892 */ /* 0x000fc4000f8ec0ff */
[----:B------:R-:W-:Y:S02]  /*15c0*/  USHF.L.U32 UR30, UR32, UR30, URZ ;  /* 0x0000001e201e7299 */ /* 0x000fe400080006ff */
[----:B------:R-:W-:Y:S01]  /*15d0*/  USHF.L.U32 UR29, UR31, UR29, URZ ;  /* 0x0000001d1f1d7299 */ /* 0x000fe200080006ff */
[----:B------:R-:W-:Y:S11]  /*15e0*/  BRA.U UP1, `(.L_x_19) ;  /* 0x0000000101447547 */ /* 0x000ff6000b800000 */
[----:B------:R-:W2:Y:S01]  /*15f0*/  LDCU.128 UR8, c[0x0][0xb10] ;  /* 0x00016200ff0877ac */ /* 0x000ea20008000c00 */
[----:B------:R-:W3:Y:S01]  /*1600*/  LDCU UR12, c[0x0][0xb0c] ;  /* 0x00016180ff0c77ac */ /* 0x000ee20008000800 */
[----:B------:R-:W4:Y:S01]  /*1610*/  LDCU UR13, c[0x0][0xb20] ;  /* 0x00016400ff0d77ac */ /* 0x000f220008000800 */
[----:B--2---:R-:W-:Y:S02]  /*1620*/  UIMAD.WIDE.U32 UR6, UR25, UR8, URZ ;  /* 0x00000008190672a5 */ /* 0x004fe4000f8e00ff */
[----:B------:R-:W-:Y:S02]  /*1630*/  UIMAD.WIDE.U32 UR4, UR26, UR11, URZ ;  /* 0x0000000b1a0472a5 */ /* 0x000fe4000f8e00ff */
[----:B---3--:R-:W-:Y:S02]  /*1640*/  UISETP.NE.AND UP2, UPT, UR12, 0x1, UPT ;  /* 0x000000010c00788c */ /* 0x008fe4000bf45270 */
[----:B------:R-:W-:Y:S01]  /*1650*/  UISETP.NE.AND UP1, UPT, UR10, 0x1, UPT ;  /* 0x000000010a00788c */ /* 0x000fe2000bf25270 */
[----:B------:R-:W-:-:S02]  /*1660*/  UMOV UR6, UR7 ;  /* 0x0000000700067c82 */ /* 0x000fc40008000000 */
[----:B------:R-:W-:Y:S01]  /*1670*/  UMOV UR4, UR5 ;  /* 0x0000000500047c82 */ /* 0x000fe20008000000 */
[----:B------:R-:W-:Y:S02]  /*1680*/  USHF.R.U32.HI UR9, URZ, UR9, UR6 ;  /* 0x00000009ff097299 */ /* 0x000fe40008011606 */
[----:B----4-:R-:W-:Y:S02]  /*1690*/  USHF.R.U32.HI UR4, URZ, UR13, UR4 ;  /* 0x0000000dff047299 */ /* 0x010fe40008011604 */
[----:B------:R-:W-:Y:S02]  /*16a0*/  USEL UR5, UR25, UR9, !UP2 ;  /* 0x0000000919057287 */ /* 0x000fe4000d000000 */
[----:B------:R-:W-:-:S04]  /*16b0*/  USEL UR4, UR26, UR4, !UP1 ;  /* 0x000000041a047287 */ /* 0x000fc8000c800000 */
[----:B------:R-:W-:Y:S02]  /*16c0*/  UIADD3 UR6, UPT, UPT, UR5, -UR4, URZ ;  /* 0x8000000405067290 */ /* 0x000fe4000fffe0ff */
[----:B------:R-:W-:Y:S02]  /*16d0*/  UIADD3 UR4, UPT, UPT, -UR5, UR4, URZ ;  /* 0x0000000405047290 */ /* 0x000fe4000fffe1ff */
[----:B------:R-:W-:Y:S02]  /*16e0*/  UIMAD UR26, UR6, UR10, UR26 ;  /* 0x0000000a061a72a4 */ /* 0x000fe4000f8e021a */
[----:B------:R-:W-:-:S12]  /*16f0*/  UIMAD UR25, UR4, UR12, UR25 ;  /* 0x0000000c041972a4 */ /* 0x000fd8000f8e0219 */
.L_x_19:
[----:B------:R-:W-:Y:S05]  /*1700*/  BRA.U !UP5, `(.L_x_20) ;  /* 0x000000010d0c7547 */ /* 0x000fea000b800000 */
[----:B------:R-:W-:Y:S01]  /*1710*/  UCGABAR_WAIT ;  /* 0x0000000000007dc7 */ /* 0x000fe20008000000 */
[----:B------:R-:W-:Y:S01]  /*1720*/  CCTL.IVALL ;  /* 0x00000000ff00798f */ /* 0x000fe20002000000 */
[----:B------:R-:W-:Y:S05]  /*1730*/  BRA `(.L_x_21) ;  /* 0x0000000000047947 */ /* 0x000fea0003800000 */
.L_x_20:
[----:B------:R-:W-:Y:S06]  /*1740*/  BAR.SYNC.DEFER_BLOCKING 0x0 ;  /* 0x0000000000007b1d */ /* 0x000fec0000010000 */
.L_x_21:
[----:B------:R-:W-:Y:S05]  /*1750*/  BRA.U UP0, `(.L_x_22) ;  /* 0x0000001500487547 */ /* 0x000fea000b800000 */
[----:B------:R-:W2:Y:S01]  /*1760*/  LDCU UR6, c[0x0][0x38c] ;  /* 0x00007180ff0677ac */ /* 0x000ea20008000800 */
[----:B------:R-:W-:Y:S01]  /*1770*/  PLOP3.LUT P2, PT, PT, PT, UP3, 0x80, 0x8 ;  /* 0x000000000008781c */ /* 0x000fe20003f4f038 */
[----:B------:R-:W-:Y:S01]  /*1780*/  IMAD.MOV.U32 R12, RZ, RZ, 0x1 ;  /* 0x00000001ff0c7424 */ /* 0x000fe200078e00ff */
[----:B------:R-:W-:Y:S01]  /*1790*/  ISETP.EQ.OR P3, PT, R0, RZ, P4 ;  /* 0x000000ff0000720c */ /* 0x000fe20002762670 */
[----:B------:R-:W-:Y:S01]  /*17a0*/  UISETP.NE.AND UP1, UPT, UR22, URZ, UPT ;  /* 0x000000ff1600728c */ /* 0x000fe2000bf25270 */
[----:B------:R-:W-:Y:S02]  /*17b0*/  PLOP3.LUT P2, PT, P2, PT, PT, 0x8, 0x80 ;  /* 0x000000000080781c */ /* 0x000fe4000174e170 */
[----:B------:R-:W-:Y:S01]  /*17c0*/  CS2R R10, SRZ ;  /* 0x00000000000a7805 */ /* 0x000fe2000001ff00 */
[----:B------:R-:W-:Y:S01]  /*17d0*/  IMAD.MOV.U32 R9, RZ, RZ, RZ ;  /* 0x000000ffff097224 */ /* 0x000fe200078e00ff */
[----:B------:R-:W3:Y:S01]  /*17e0*/  LDCU UR48, c[0x0][0x370] ;  /* 0x00006e00ff3077ac */ /* 0x000ee20008000800 */
[----:B------:R-:W-:Y:S01]  /*17f0*/  IMAD.MOV.U32 R8, RZ, RZ, 0x1 ;  /* 0x00000001ff087424 */ /* 0x000fe200078e00ff */
[----:B------:R-:W4:Y:S01]  /*1800*/  LDCU.64 UR44, c[0x0][0x348] ;  /* 0x00006900ff2c77ac */ /* 0x000f220008000a00 */
[----:B------:R-:W1:Y:S01]  /*1810*/  LDCU UR47, c[0x0][0x374] ;  /* 0x00006e80ff2f77ac */ /* 0x000e620008000800 */
[----:B--2---:R-:W-:-:S02]  /*1820*/  UIADD3 UR5, UPT, UPT, UR6, 0x3f, URZ ;  /* 0x0000003f06057890 */ /* 0x004fc4000fffe0ff */
[----:B------:R-:W-:Y:S02]  /*1830*/  UIADD3 UR55, UPT, UPT, UR6, 0x7e, URZ ;  /* 0x0000007e06377890 */ /* 0x000fe4000fffe0ff */
[----:B------:R-:W-:Y:S02]  /*1840*/  USHF.R.S32.HI UR4, URZ, 0x1f, UR5 ;  /* 0x0000001fff047899 */ /* 0x000fe40008011405 */
[----:B------:R-:W-:Y:S02]  /*1850*/  USEL UR37, UR37, 0x2, UP1 ;  /* 0x0000000225257887 */ /* 0x000fe40008800000 */
[----:B------:R-:W-:Y:S02]  /*1860*/  ULEA.HI UR4, UR4, UR5, URZ, 0x6 ;  /* 0x0000000504047291 */ /* 0x000fe4000f8f30ff */
[----:B------:R-:W-:Y:S02]  /*1870*/  USHF.L.U32 UR5, UR24, 0x5, URZ ;  /* 0x0000000518057899 */ /* 0x000fe400080006ff */
[----:B------:R-:W-:-:S02]  /*1880*/  USHF.R.S32.HI UR50, URZ, 0x6, UR4 ;  /* 0x00000006ff327899 */ /* 0x000fc40008011404 */
[----:B------:R-:W-:Y:S02]  /*1890*/  UIADD3 UR4, UPT, UPT, UR6, -0x1, URZ ;  /* 0xffffffff06047890 */ /* 0x000fe4000fffe0ff */
[----:B------:R-:W-:Y:S02]  /*18a0*/  UISETP.LT.U32.AND UP0, UPT, UR50, 0x3, UPT ;  /* 0x000000033200788c */ /* 0x000fe4000bf01070 */
[----:B------:R-:W-:Y:S02]  /*18b0*/  UISETP.GE.U32.AND UP2, UPT, UR4, -0x7f, UPT ;  /* 0xffffff810400788c */ /* 0x000fe4000bf46070 */
[----:B------:R-:W-:Y:S02]  /*18c0*/  USEL UR49, UR50, 0x3, UP0 ;  /* 0x0000000332317887 */ /* 0x000fe40008000000 */
[----:B------:R-:W-:Y:S02]  /*18d0*/  ULOP3.LUT UR51, UR5, 0x20, URZ, 0xe2, !UPT ;  /* 0x0000002005337892 */ /* 0x000fe4000f8ee2ff */
[----:B------:R-:W-:-:S02]  /*18e0*/  UIADD3 UR31, UPT, UPT, UR49, -0x1, URZ ;  /* 0xffffffff311f7890 */ /* 0x000fc4000fffe0ff */
[----:B------:R-:W-:Y:S01]  /*18f0*/  UIADD3 UR52, UPT, UPT, UR50, -UR49, URZ ;  /* 0x8000003132347290 */ /* 0x000fe2000fffe0ff */
[----:B------:R-:W-:Y:S02]  /*1900*/  UMOV UR22, URZ ;  /* 0x000000ff00167c82 */ /* 0x000fe40008000000 */
[----:B------:R-:W-:-:S04]  /*1910*/  @UP2 UIADD3 UR31, UPT, UPT, UR49, URZ, URZ ;  /* 0x000000ff311f2290 */ /* 0x000fc8000fffe0ff */
[----:B-1-34-:R-:W-:-:S12]  /*1920*/  UIADD3 UR31, UPT, UPT, UR31, 0x1, URZ ;  /* 0x000000011f1f7890 */ /* 0x01afd8000fffe0ff */
.L_x_46:
[----:B------:R-:W-:Y:S01]  /*1930*/  UISETP.NE.AND UP0, UPT, UR54, URZ, UPT ;  /* 0x000000ff3600728c */ /* 0x000fe2000bf05270 */
[----:B------:R-:W1:Y:S08]  /*1940*/  S2UR UR54, SR_CgaCtaId ;  /* 0x00000000003679c3 */ /* 0x000e700000008800 */
[----:B---3--:R-:W-:Y:S05]  /*1950*/  BRA.U UP0, `(.L_x_23) ;  /* 0x0000000100347547 */ /* 0x008fea000b800000 */
[----:B------:R-:W2:Y:S01]  /*1960*/  S2R R0, SR_CgaCtaId ;  /* 0x0000000000007919 */ /* 0x000ea20000008800 */
[----:B------:R-:W-:-:S04]  /*1970*/  MOV R2, 0x400 ;  /* 0x0000040000027802 */ /* 0x000fc80000000f00 */
[----:B--2---:R-:W-:Y:S02]  /*1980*/  LEA R0, R0, R2, 0x18 ;  /* 0x0000000200007211 */ /* 0x004fe400078ec0ff */
[----:B------:R-:W-:-:S03]  /*1990*/  SHF.L.U32 R2, R8, 0x1f, RZ ;  /* 0x0000001f08027819 */ /* 0x000fc600000006ff */
[----:B------:R-:W-:-:S04]  /*19a0*/  IMAD R0, R9, 0x8, R0 ;  /* 0x0000000809007824 */ /* 0x000fc800078e0200 */
[----:B------:R-:W2:Y:S02]  /*19b0*/  SYNCS.PHASECHK.TRANS64.TRYWAIT P0, [R0+URZ+0xe0], R2 ;  /* 0x0000e002000075a7 */ /* 0x000ea400080011ff */
[----:B--2---:R-:W-:Y:S05]  /*19c0*/  @!P0 BRA `(.L_x_24) ;  /* 0x0000006000b88947 */ /* 0x004fea0003800000 */
.L_x_125:
[----:B------:R-:W-:Y:S01]  /*19d0*/  VIADD R9, R9, 0x1 ;  /* 0x0000000109097836 */ /* 0x000fe20000000000 */
[----:B------:R2:W-:Y:S04]  /*19e0*/  SYNCS.ARRIVE.TRANS64.A1T0 RZ, [R0+URZ+0xd0], RZ ;  /* 0x0000d0ff00ff79a7 */ /* 0x0005e800081000ff */
[----:B------:R-:W-:-:S04]  /*19f0*/  ISETP.NE.AND P0, PT, R9, 0x2, PT ;  /* 0x000000020900780c */ /* 0x000fc80003f05270 */
[----:B------:R-:W-:Y:S02]  /*1a00*/  SEL R9, R9, RZ, P0 ;  /* 0x000000ff09097207 */ /* 0x000fe40000000000 */
[----:B--2---:R-:W-:-:S04]  /*1a10*/  SEL R0, RZ, 0x1, P0 ;  /* 0x00000001ff007807 */ /* 0x004fc80000000000 */
[----:B------:R-:W-:-:S07]  /*1a20*/  LOP3.LUT R8, R8, R0, RZ, 0x3c, !PT ;  /* 0x0000000008087212 */ /* 0x000fce00078e3cff */
.L_x_23:
[----:B------:R-:W-:Y:S01]  /*1a30*/  UMOV UR21, 0x400 ;  /* 0x0000040000157882 */ /* 0x000fe20000000000 */
[----:B------:R-:W-:Y:S01]  /*1a40*/  SHF.L.U32 R0, R12, 0x1f, RZ ;  /* 0x0000001f0c007819 */ /* 0x000fe200000006ff */
[----:B-1----:R-:W-:Y:S02]  /*1a50*/  ULEA UR21, UR54, UR21, 0x18 ;  /* 0x0000001536157291 */ /* 0x002fe4000f8ec0ff */
[----:B------:R-:W-:Y:S02]  /*1a60*/  UISETP.GE.U32.AND UP0, UPT, UR55, 0x7f, UPT ;  /* 0x0000007f3700788c */ /* 0x000fe4000bf06070 */
[----:B------:R-:W-:Y:S02]  /*1a70*/  ULEA UR4, UR22, UR21, 0x3 ;  /* 0x0000001516047291 */ /* 0x000fe4000f8e18ff */
[----:B------:R-:W-:Y:S02]  /*1a80*/  ULEA UR19, UR26, UR53, 0x1 ;  /* 0x000000351a137291 */ /* 0x000fe4000f8e08ff */
[----:B------:R-:W-:-:S02]  /*1a90*/  ULEA UR35, UR25, UR51, 0x6 ;  /* 0x0000003319237291 */ /* 0x000fc4000f8e30ff */
[----:B------:R-:W-:Y:S01]  /*1aa0*/  USHF.L.U32 UR19, UR19, 0x5, URZ ;  /* 0x0000000513137899 */ /* 0x000fe200080006ff */
[----:B------:R-:W-:Y:S02]  /*1ab0*/  UMOV UR7, URZ ;  /* 0x000000ff00077c82 */ /* 0x000fe40008000000 */
[----:B------:R1:W2:Y:S01]  /*1ac0*/  SYNCS.PHASECHK.TRANS64.TRYWAIT P1, [UR4+0x18], R0 ;  /* 0x00001800ff0075a7 */ /* 0x0002a20008021104 */
[----:B------:R-:W-:Y:S08]  /*1ad0*/  BRA.U !UP0, `(.L_x_25) ;  /* 0x0000000508107547 */ /* 0x000ff0000b800000 */
[----:B------:R-:W-:Y:S01]  /*1ae0*/  UMOV UR13, URZ ;  /* 0x000000ff000d7c82 */ /* 0x000fe20008000000 */
[----:B------:R-:W-:-:S05]  /*1af0*/  UMOV UR6, UR22 ;  /* 0x0000001600067c82 */ /* 0x000fca0008000000 */
.L_x_33:
[----:B------:R-:W-:Y:S01]  /*1b00*/  ULEA UR33, UR6, UR21, 0x3 ;  /* 0x0000001506217291 */ /* 0x000fe2000f8e18ff */
[----:B--2---:R-:W-:Y:S01]  /*1b10*/  @!P4 MOV R2, 0x8000 ;  /* 0x000080000002c802 */ /* 0x004fe20000000f00 */
[----:B--23--:R-:W-:Y:S10]  /*1b20*/  @P1 BRA `(.L_x_26) ;  /* 0x00000000000c1947 */ /* 0x00cff40003800000 */
[----:B------:R-:W-:-:S04]  /*1b30*/  SHF.L.U32 R3, R12, 0x1f, RZ ;  /* 0x0000001f0c037819 */ /* 0x000fc800000006ff */
[----:B------:R-:W2:Y:S02]  /*1b40*/  SYNCS.PHASECHK.TRANS64.TRYWAIT P0, [UR33+0x18], R3 ;  /* 0x00001803ff0075a7 */ /* 0x000ea40008001121 */
[----:B--2---:R-:W-:Y:S05]  /*1b50*/  @!P0 BRA `(.L_x_27) ;  /* 0x0000006000688947 */ /* 0x004fea0003800000 */
.L_x_26:
[----:B------:R2:W-:Y:S01]  /*1b60*/  @!P4 SYNCS.ARRIVE.TRANS64 RZ, [UR33], R2 ;  /* 0x00000002ffffc9a7 */ /* 0x0005e20008000021 */
[----:B------:R-:W-:-:S04]  /*1b70*/  ULOP3.LUT UR4, UR37, 0x2, URZ, 0xfc, !UPT ;  /* 0x0000000225047892 */ /* 0x000fc8000f8efcff */
[----:B------:R-:W-:-:S09]  /*1b80*/  UISETP.NE.AND UP0, UPT, UR4, 0x2, UPT ;  /* 0x000000020400788c */ /* 0x000fd2000bf05270 */
[----:B------:R-:W-:Y:S05]  /*1b90*/  BRA.U UP0, `(.L_x_28) ;  /* 0x0000000100047547 */ /* 0x000fea000b800000 */
[----:B------:R-:W-:Y:S05]  /*1ba0*/  BPT.TRAP 0x1 ;  /* 0x000000040000795c */ /* 0x000fea0000300000 */
.L_x_28:
[----:B------:R-:W-:Y:S04]  /*1bb0*/  BSSY.RECONVERGENT B0, `(.L_x_29) ;  /* 0x0000003000007945 */ /* 0x000fe80003800200 */
[----:B------:R-:W-:Y:S05]  /*1bc0*/  @P3 BRA `(.L_x_30) ;  /* 0x0000000000043947 */ /* 0x000fea0003800000 */
[----:B------:R-:W-:Y:S05]  /*1bd0*/  BPT.TRAP 0x1 ;  /* 0x000000040000795c */ /* 0x000fea0000300000 */
.L_x_30:
[----:B------:R-:W-:Y:S05]  /*1be0*/  BSYNC.RECONVERGENT B0 ;  /* 0x0000000000007941 */ /* 0x000fea0003800200 */
.L_x_29:
[----:B------:R-:W-:Y:S01]  /*1bf0*/  UIADD3 UR4, UPT, UPT, UR6, 0x1, URZ ;  /* 0x0000000106047890 */ /* 0x000fe2000fffe0ff */
[----:B------:R-:W-:Y:S01]  /*1c00*/  BSSY.RECONVERGENT B0, `(.L_x_31) ;  /* 0x000002c000007945 */ /* 0x000fe20003800200 */
[----:B------:R-:W-:Y:S02]  /*1c10*/  ELECT P0, URZ, PT ;  /* 0x0000000000ff782f */ /* 0x000fe40003800000 */
[----:B------:R-:W-:-:S04]  /*1c20*/  UISETP.NE.AND UP0, UPT, UR4, 0x3, UPT ;  /* 0x000000030400788c */ /* 0x000fc8000bf05270 */
[----:B------:R-:W-:Y:S02]  /*1c30*/  USEL UR5, URZ, 0x1, UP0 ;  /* 0x00000001ff057887 */ /* 0x000fe40008000000 */
[----:B------:R-:W-:-:S04]  /*1c40*/  USEL UR22, UR4, URZ, UP0 ;  /* 0x000000ff04167287 */ /* 0x000fc80008000000 */
[----:B------:R-:W-:Y:S01]  /*1c50*/  ULEA UR4, UR22, UR21, 0x3 ;  /* 0x0000001516047291 */ /* 0x000fe2000f8e18ff */
[----:B------:R-:W-:-:S04]  /*1c60*/  LOP3.LUT R12, R12, UR5, RZ, 0x3c, !PT ;  /* 0x000000050c0c7c12 */ /* 0x000fc8000f8e3cff */
[----:B-1----:R-:W-:-:S04]  /*1c70*/  SHF.L.U32 R0, R12, 0x1f, RZ ;  /* 0x0000001f0c007819 */ /* 0x002fc800000006ff */
[----:B------:R1:W3:Y:S01]  /*1c80*/  SYNCS.PHASECHK.TRANS64.TRYWAIT P1, [UR4+0x18], R0 ;  /* 0x00001800ff0075a7 */ /* 0x0002e20008021104 */
[----:B------:R-:W-:Y:S05]  /*1c90*/  @!P0 BRA `(.L_x_32) ;  /* 0x0000000000888947 */ /* 0x000fea0003800000 */
[----:B------:R-:W-:Y:S02]  /*1ca0*/  USHF.L.U32 UR7, UR6, 0xc, URZ ;  /* 0x0000000c06077899 */ /* 0x000fe400080006ff */
[----:B------:R-:W-:Y:S02]  /*1cb0*/  UIADD3 UR4, UP1, UPT, UR44, 0x80, URZ ;  /* 0x000000802c047890 */ /* 0x000fe4000ff3e0ff */
[----:B------:R-:W-:Y:S02]  /*1cc0*/  ULOP3.LUT UR24, UR7, UR39, URZ, 0xfc, !UPT ;  /* 0x0000002707187292 */ /* 0x000fe4000f8efcff */
[----:B------:R-:W-:Y:S02]  /*1cd0*/  ULOP3.LUT UR8, UR7, UR38, URZ, 0xfc, !UPT ;  /* 0x0000002607087292 */ /* 0x000fe4000f8efcff */
[----:B------:R-:W-:Y:S02]  /*1ce0*/  ULEA UR24, UR24, UR21, 0x2 ;  /* 0x0000001518187291 */ /* 0x000fe4000f8e10ff */
[----:B------:R-:W-:-:S02]  /*1cf0*/  USHF.L.U32 UR34, UR13, 0x6, URZ ;  /* 0x000000060d227899 */ /* 0x000fc400080006ff */
[----:B------:R-:W-:Y:S02]  /*1d00*/  UIADD3 UR14, UP0, UPT, UR44, 0x180, URZ ;  /* 0x000001802c0e7890 */ /* 0x000fe4000ff1e0ff */
[----:B------:R-:W-:Y:S02]  /*1d10*/  ULEA UR8, UR8, UR21, 0x2 ;  /* 0x0000001508087291 */ /* 0x000fe4000f8e10ff */
[----:B------:R-:W-:Y:S02]  /*1d20*/  UIADD3.X UR5, UPT, UPT, URZ, UR45, URZ, UP1, !UPT ;  /* 0x0000002dff057290 */ /* 0x000fe40008ffe4ff */
[----:B------:R-:W-:Y:S02]  /*1d30*/  UIADD3 UR32, UPT, UPT, UR24, 0x6800, URZ ;  /* 0x0000680018207890 */ /* 0x000fe4000fffe0ff */
[----:B------:R-:W-:Y:S02]  /*1d40*/  UPRMT UR7, URZ, 0x5410, UR30 ;  /* 0x00005410ff077896 */ /* 0x000fe4000800001e */
[----:B------:R-:W-:-:S02]  /*1d50*/  UIADD3 UR26, UPT, UPT, UR34, 0x20, URZ ;  /* 0x00000020221a7890 */ /* 0x000fc4000fffe0ff */
[----:B------:R-:W-:Y:S02]  /*1d60*/  UIADD3 UR24, UPT, UPT, UR24, 0x8800, URZ ;  /* 0x0000880018187890 */ /* 0x000fe4000fffe0ff */
[----:B------:R-:W-:Y:S02]  /*1d70*/  UIADD3.X UR15, UPT, UPT, URZ, UR45, URZ, UP0, !UPT ;  /* 0x0000002dff0f7290 */ /* 0x000fe400087fe4ff */
[----:B------:R-:W-:Y:S02]  /*1d80*/  UIADD3 UR16, UPT, UPT, UR8, 0x12800, URZ ;  /* 0x0001280008107890 */ /* 0x000fe4000fffe0ff */
[----:B------:R-:W-:Y:S02]  /*1d90*/  UPRMT UR23, URZ, 0x5410, UR29 ;  /* 0x00005410ff177896 */ /* 0x000fe4000800001d */
[----:B------:R-:W-:Y:S01]  /*1da0*/  UIADD3 UR8, UPT, UPT, UR8, 0x14800, URZ ;  /* 0x0001480008087890 */ /* 0x000fe2000fffe0ff */
[----:B------:R-:W-:Y:S01]  /*1db0*/  UMOV UR40, 0x0 ;  /* 0x0000000000287882 */ /* 0x000fe20000000000 */
[----:B------:R-:W-:Y:S01]  /*1dc0*/  UMOV UR41, 0x10000000 ;  /* 0x1000000000297882 */ /* 0x000fe20000000000 */
[----:B------:R-:W-:Y:S01]  /*1dd0*/  UMOV UR25, UR33 ;  /* 0x0000002100197c82 */ /* 0x000fe20008000000 */
[----:B------:R-:W-:Y:S01]  /*1de0*/  UMOV UR27, UR35 ;  /* 0x00000023001b7c82 */ /* 0x000fe20008000000 */
[----:B------:R-:W-:Y:S01]  /*1df0*/  UMOV UR28, UR36 ;  /* 0x00000024001c7c82 */ /* 0x000fe20008000000 */
[----:B------:R-:W-:Y:S01]  /*1e00*/  UMOV UR17, UR33 ;  /* 0x0000002100117c82 */ /* 0x000fe20008000000 */
[----:B------:R-:W-:Y:S01]  /*1e10*/  UMOV UR20, UR36 ;  /* 0x0000002400147c82 */ /* 0x000fe20008000000 */
[----:B------:R-:W-:Y:S01]  /*1e20*/  UMOV UR18, UR34 ;  /* 0x0000002200127c82 */ /* 0x000fe20008000000 */
[----:B------:R4:W-:Y:S01]  /*1e30*/  UTMALDG.3D.MULTICAST [UR32], [UR4], UR7, desc[UR40] ;  /* 0x00002820040073b4 */ /* 0x0009e20008011807 */
[----:B------:R-:W-:Y:S01]  /*1e40*/  UMOV UR9, UR33 ;  /* 0x0000002100097c82 */ /* 0x000fe20008000000 */
[----:B------:R-:W-:Y:S01]  /*1e50*/  UMOV UR11, UR19 ;  /* 0x00000013000b7c82 */ /* 0x000fe20008000000 */
[----:B------:R-:W-:Y:S01]  /*1e60*/  UMOV UR12, UR36 ;  /* 0x00000024000c7c82 */ /* 0x000fe20008000000 */
[----:B------:R-:W-:Y:S01]  /*1e70*/  UMOV UR10, UR26 ;  /* 0x0000001a000a7c82 */ /* 0x000fe20008000000 */
[----:B------:R4:W-:Y:S01]  /*1e80*/  UTMALDG.3D.MULTICAST [UR24], [UR4], UR7, desc[UR40] ;  /* 0x00002818040073b4 */ /* 0x0009e20008011807 */
[----:B------:R4:W-:Y:S01]  /*1e90*/  UTMALDG.3D.MULTICAST [UR16], [UR14], UR23, desc[UR40] ;  /* 0x000028100e0073b4 */ /* 0x0009e20008011817 */
[----:B------:R4:W-:Y:S02]  /*1ea0*/  UTMALDG.3D.MULTICAST [UR8], [UR14], UR23, desc[UR40] ;  /* 0x000028080e0073b4 */ /* 0x0009e40008011817 */
[----:B----4-:R-:W-:Y:S01]  /*1eb0*/  NOP ;  /* 0x0000000000007918 */ /* 0x010fe20000000000 */
.L_x_32:
[----:B------:R-:W-:Y:S05]  /*1ec0*/  BSYNC.RECONVERGENT B0 ;  /* 0x0000000000007941 */ /* 0x000fea0003800200 */
.L_x_31:
[----:B------:R-:W-:Y:S01]  /*1ed0*/  UIADD3 UR13, UPT, UPT, UR13, 0x1, URZ ;  /* 0x000000010d0d7890 */ /* 0x000fe2000fffe0ff */
[----:B------:R-:W-:Y:S01]  /*1ee0*/  UMOV UR6, UR22 ;  /* 0x0000001600067c82 */ /* 0x000fe20008000000 */
[----:B------:R-:W-:Y:S02]  /*1ef0*/  UMOV UR7, UR31 ;  /* 0x0000001f00077c82 */ /* 0x000fe40008000000 */
[----:B------:R-:W-:-:S09]  /*1f00*/  UISETP.NE.AND UP0, UPT, UR13, UR31, UPT ;  /* 0x0000001f0d00728c */ /* 0x000fd2000bf05270 */
[----:B------:R-:W-:Y:S05]  /*1f10*/  BRA.U UP0, `(.L_x_33) ;  /* 0xfffffff900f87547 */ /* 0x000fea000b83ffff */
.L_x_25:
[----:B------:R-:W-:Y:S01]  /*1f20*/  ULEA UR4, UR22, UR21, 0x3 ;  /* 0x0000001516047291 */ /* 0x000fe2000f8e18ff */
[----:B-1----:R-:W-:Y:S01]  /*1f30*/  SHF.L.U32 R0, R12, 0x1f, RZ ;  /* 0x0000001f0c007819 */ /* 0x002fe200000006ff */
[----:B------:R-:W-:Y:S01]  /*1f40*/  @!P2 SYNCS.ARRIVE.TRANS64.A1T0 RZ, [UR21+0x68], RZ ;  /* 0x000068ffffffa9a7 */ /* 0x000fe20008100015 */
[----:B------:R-:W-:-:S06]  /*1f50*/  UISETP.GT.AND UP0, UPT, UR50, UR49, UPT ;  /* 0x000000313200728c */ /* 0x000fcc000bf04270 */
[----:B--23--:R1:W2:Y:S03]  /*1f60*/  SYNCS.PHASECHK.TRANS64.TRYWAIT P1, [UR4+0x18], R0 ;  /* 0x00001800ff0075a7 */ /* 0x00c2a60008021104 */
[----:B------:R-:W-:Y:S05]  /*1f70*/  BRA.U !UP0, `(.L_x_34) ;  /* 0x00000005080c7547 */ /* 0x000fea000b800000 */
[----:B------:R-:W-:Y:S01]  /*1f80*/  UIADD3 UR23, UPT, UPT, UR52, UR7, URZ ;  /* 0x0000000734177290 */ /* 0x000fe2000fffe0ff */
[----:B------:R-:W-:-:S11]  /*1f90*/  UMOV UR6, UR22 ;  /* 0x0000001600067c82 */ /* 0x000fd60008000000 */
.L_x_42:
[----:B------:R-:W-:Y:S01]  /*1fa0*/  ULEA UR33, UR6, UR21, 0x3 ;  /* 0x0000001506217291 */ /* 0x000fe2000f8e18ff */
[----:B--2---:R-:W-:Y:S01]  /*1fb0*/  @!P4 MOV R2, 0x8000 ;  /* 0x000080000002c802 */ /* 0x004fe20000000f00 */
[----:B--23--:R-:W-:Y:S10]  /*1fc0*/  @P1 BRA `(.L_x_35) ;  /* 0x00000000000c1947 */ /* 0x00cff40003800000 */
[----:B------:R-:W-:-:S04]  /*1fd0*/  SHF.L.U32 R3, R12, 0x1f, RZ ;  /* 0x0000001f0c037819 */ /* 0x000fc800000006ff */
[----:B------:R-:W2:Y:S02]  /*1fe0*/  SYNCS.PHASECHK.TRANS64.TRYWAIT P0, [UR33+0x18], R3 ;  /* 0x00001803ff0075a7 */ /* 0x000ea40008001121 */
[----:B--2---:R-:W-:Y:S05]  /*1ff0*/  @!P0 BRA `(.L_x_36) ;  /* 0x0000005c00588947 */ /* 0x004fea0003800000 */
.L_x_35:
[----:B------:R2:W-:Y:S01]  /*2000*/  @!P4 SYNCS.ARRIVE.TRANS64 RZ, [UR33], R2 ;  /* 0x00000002ffffc9a7 */ /* 0x0005e20008000021 */
[----:B------:R-:W-:-:S04]  /*2010*/  ULOP3.LUT UR4, UR37, 0x2, URZ, 0xfc, !UPT ;  /* 0x0000000225047892 */ /* 0x000fc8000f8efcff */
[----:B------:R-:W-:-:S09]  /*2020*/  UISETP.NE.AND UP0, UPT, UR4, 0x2, UPT ;  /* 0x000000020400788c */ /* 0x000fd2000bf05270 */
[----:B------:R-:W-:Y:S05]  /*2030*/  BRA.U UP0, `(.L_x_37) ;  /* 0x0000000100047547 */ /* 0x000fea000b800000 */
[----:B------:R-:W-:Y:S05]  /*2040*/  BPT.TRAP 0x1 ;  /* 0x000000040000795c */ /* 0x000fea0000300000 */
.L_x_37:
[----:B------:R-:W-:Y:S04]  /*2050*/  BSSY.RECONVERGENT B0, `(.L_x_38) ;  /* 0x0000003000007945 */ /* 0x000fe80003800200 */
[----:B------:R-:W-:Y:S05]  /*2060*/  @P3 BRA `(.L_x_39) ;  /* 0x0000000000043947 */ /* 0x000fea0003800000 */
[----:B------:R-:W-:Y:S05]  /*2070*/  BPT.TRAP 0x1 ;  /* 0x000000040000795c */ /* 0x000fea0000300000 */
.L_x_39:
[----:B------:R-:W-:Y:S05]  /*2080*/  BSYNC.RECONVERGENT B0 ;  /* 0x0000000000007941 */ /* 0x000fea0003800200 */
.L_x_38:
        /* <DEDUP_REMOVED lines=33> */
[----:B------:R-:W-:Y:S01]  /*22a0*/  UTMALDG.3D.MULTICAST [UR32], [UR4], UR10, desc[UR40] ;  /* 0x00002820040073b4 */ /* 0x000fe2000801180a */
[----:B------:R-:W-:Y:S01]  /*22b0*/  UMOV UR17, UR33 ;  /* 0x0000002100117c82 */ /* 0x000fe20008000000 */
[----:B------:R-:W-:Y:S01]  /*22c0*/  UMOV UR20, UR36 ;  /* 0x0000002400147c82 */ /* 0x000fe20008000000 */
[----:B------:R-:W-:Y:S01]  /*22d0*/  UMOV UR18, UR34 ;  /* 0x0000002200127c82 */ /* 0x000fe20008000000 */
[----:B------:R-:W-:Y:S01]  /*22e0*/  UMOV UR9, UR33 ;  /* 0x0000002100097c82 */ /* 0x000fe20008000000 */
[----:B------:R-:W-:Y:S01]  /*22f0*/  UMOV UR11, UR19 ;  /* 0x00000013000b7c82 */ /* 0x000fe20008000000 */
[----:B------:R-:W-:Y:S01]  /*2300*/  UMOV UR12, UR36 ;  /* 0x00000024000c7c82 */ /* 0x000fe20008000000 */
[----:B------:R4:W-:Y:S01]  /*2310*/  UTMALDG.3D.MULTICAST [UR24], [UR4], UR10, desc[UR40] ;  /* 0x00002818040073b4 */ /* 0x0009e2000801180a */
[----:B------:R1:W-:Y:S01]  /*2320*/  UTMALDG.3D.MULTICAST [UR16], [UR14], UR13, desc[UR40] ;  /* 0x000028100e0073b4 */ /* 0x0003e2000801180d */
[----:B----4-:R-:W-:-:S02]  /*2330*/  UMOV UR10, UR26 ;  /* 0x0000001a000a7c82 */ /* 0x010fc40008000000 */
[----:B------:R1:W-:Y:S02]  /*2340*/  UTMALDG.3D.MULTICAST [UR8], [UR14], UR13, desc[UR40] ;  /* 0x000028080e0073b4 */ /* 0x0003e4000801180d */
[----:B-1----:R-:W-:Y:S01]  /*2350*/  NOP ;  /* 0x0000000000007918 */ /* 0x002fe20000000000 */
.L_x_41:
[----:B------:R-:W-:Y:S05]  /*2360*/  BSYNC.RECONVERGENT B0 ;  /* 0x0000000000007941 */ /* 0x000fea0003800200 */
.L_x_40:
[----:B------:R-:W-:Y:S01]  /*2370*/  UIADD3 UR7, UPT, UPT, UR7, 0x1, URZ ;  /* 0x0000000107077890 */ /* 0x000fe2000fffe0ff */
[----:B------:R-:W-:-:S03]  /*2380*/  UMOV UR6, UR22 ;  /* 0x0000001600067c82 */ /* 0x000fc60008000000 */
[----:B------:R-:W-:-:S09]  /*2390*/  UISETP.NE.AND UP0, UPT, UR7, UR23, UPT ;  /* 0x000000170700728c */ /* 0x000fd2000bf05270 */
[----:B------:R-:W-:Y:S05]  /*23a0*/  BRA.U UP0, `(.L_x_42) ;  /* 0xfffffff900fc7547 */ /* 0x000fea000b83ffff */
.L_x_34:
[C---:B------:R-:W-:Y:S01]  /*23b0*/  LEA R3, R11.reuse, UR21, 0x3 ;  /* 0x000000150b037c11 */ /* 0x040fe2000f8e18ff */
[----:B------:R-:W-:Y:S01]  /*23c0*/  NOP ;  /* 0x0000000000007918 */ /* 0x000fe20000000000 */
[----:B-1----:R-:W-:Y:S02]  /*23d0*/  SHF.L.U32 R0, R10, 0x1f, RZ ;  /* 0x0000001f0a007819 */ /* 0x002fe400000006ff */
[----:B------:R-:W-:Y:S02]  /*23e0*/  LEA R4, R11, UR21, 0x4 ;  /* 0x000000150b047c11 */ /* 0x000fe4000f8e20ff */
[----:B------:R-:W1:Y:S02]  /*23f0*/  SYNCS.PHASECHK.TRANS64.TRYWAIT P0, [R3+URZ+0x70], R0 ;  /* 0x00007000030075a7 */ /* 0x000e6400080011ff */
[----:B-1----:R-:W-:Y:S05]  /*2400*/  @!P0 BRA `(.L_x_43) ;  /* 0x00000058006c8947 */ /* 0x002fea0003800000 */
.L_x_128:
[----:B------:R-:W4:Y:S01]  /*2410*/  LDS.128 R4, [R4+0x100] ;  /* 0x0001000004047984 */ /* 0x000f220000000c00 */
[----:B------:R-:W-:Y:S01]  /*2420*/  UISETP.GE.AND UP0, UPT, UR42, 0x1, UPT ;  /* 0x000000012a00788c */ /* 0x000fe2000bf06270 */
[----:B------:R-:W-:Y:S01]  /*2430*/  @!PT LDS RZ, [RZ] ;  /* 0x00000000fffff984 */ /* 0x000fe20000000800 */
[----:B------:R-:W-:Y:S01]  /*2440*/  @!PT LDS RZ, [RZ] ;  /* 0x00000000fffff984 */ /* 0x000fe20000000800 */
[----:B------:R-:W-:Y:S01]  /*2450*/  @!PT LDS RZ, [RZ] ;  /* 0x00000000fffff984 */ /* 0x000fe20000000800 */
[----:B------:R-:W-:Y:S01]  /*2460*/  @!PT LDS RZ, [RZ] ;  /* 0x00000000fffff984 */ /* 0x000fe20000000800 */
[----:B------:R1:W-:Y:S06]  /*2470*/  MEMBAR.ALL.CTA ;  /* 0x0000000000007992 */ /* 0x0003ec0000008000 */
[----:B-1----:R-:W1:Y:S01]  /*2480*/  FENCE.VIEW.ASYNC.S ;  /* 0x00000000000073c6 */ /* 0x002e620000000000 */
[----:B----4-:R-:W-:-:S13]  /*2490*/  LOP3.LUT P0, RZ, R6, 0x1, RZ, 0xc0, !PT ;  /* 0x0000000106ff7812 */ /* 0x010fda000780c0ff */
[----:B-1----:R-:W-:Y:S01]  /*24a0*/  VOTEU.ANY UP1, P0 ;  /* 0x0000000000ff7886 */ /* 0x002fe20000020100 */
[----:B------:R-:W-:-:S13]  /*24b0*/  PLOP3.LUT P0, PT, PT, PT, UP1, 0x80, 0x8 ;  /* 0x000000000008781c */ /* 0x000fda0003f0f018 */
[----:B------:R-:W-:Y:S02]  /*24c0*/  @P0 LOP3.LUT R0, R5, 0xffff, RZ, 0xc0, !PT ;  /* 0x0000ffff05000812 */ /* 0x000fe400078ec0ff */
[----:B--2---:R-:W-:Y:S02]  /*24d0*/  @P0 MOV R2, R4 ;  /* 0x0000000400020202 */ /* 0x004fe40000000f00 */
[----:B------:R-:W-:Y:S01]  /*24e0*/  @P0 R2UR UR5, R0 ;  /* 0x00000000000502ca */ /* 0x000fe200000e0000 */
[----:B------:R-:W-:Y:S01]  /*24f0*/  VIADD R0, R3, 0x80 ;  /* 0x0000008003007836 */ /* 0x000fe20000000000 */
[----:B------:R-:W-:Y:S02]  /*2500*/  @P0 SHF.R.U32.HI R4, RZ, 0x10, R5 ;  /* 0x00000010ff040819 */ /* 0x000fe40000011605 */
[----:B------:R-:W-:Y:S02]  /*2510*/  @P0 R2UR UR6, R2 ;  /* 0x00000000020602ca */ /* 0x000fe400000e0000 */
[----:B------:R-:W-:-:S02]  /*2520*/  PRMT R0, RZ, 0x654, R0 ;  /* 0x00000654ff007816 */ /* 0x000fc40000000000 */
[----:B------:R-:W-:Y:S02]  /*2530*/  @P0 R2UR UR4, R4 ;  /* 0x00000000040402ca */ /* 0x000fe400000e0000 */
[----:B------:R1:W-:Y:S03]  /*2540*/  SYNCS.ARRIVE.TRANS64.RED.A1T0 RZ, [R0+URZ], RZ ;  /* 0x000000ff00ff79a7 */ /* 0x0003e600081004ff */
[----:B------:R-:W-:-:S04]  /*2550*/  @UP1 UMOV UR43, UR5 ;  /* 0x00000005002b1c82 */ /* 0x000fc80008000000 */
[----:B------:R-:W-:-:S04]  /*2560*/  @UP1 UMOV UR46, UR6 ;  /* 0x00000006002e1c82 */ /* 0x000fc80008000000 */
[----:B------:R-:W-:Y:S01]  /*2570*/  @UP1 UMOV UR36, UR4 ;  /* 0x0000000400241c82 */ /* 0x000fe20008000000 */
[----:B------:R-:W-:Y:S05]  /*2580*/  BRA.U !UP0, `(.L_x_44) ;  /* 0x0000000108d47547 */ /* 0x000fea000b800000 */
[----:B------:R-:W2:Y:S01]  /*2590*/  LDCU.128 UR12, c[0x0][0xb10] ;  /* 0x00016200ff0c77ac */ /* 0x000ea20008000c00 */
[----:B------:R-:W4:Y:S01]  /*25a0*/  LDCU UR23, c[0x0][0xb20] ;  /* 0x00016400ff1777ac */ /* 0x000f220008000800 */
[----:B------:R-:W3:Y:S01]  /*25b0*/  LDCU UR20, c[0x0][0xb0c] ;  /* 0x00016180ff1477ac */ /* 0x000ee20008000800 */
[----:B------:R-:W1:Y:S01]  /*25c0*/  LDCU.64 UR8, c[0x0][0xb28] ;  /* 0x00016500ff0877ac */ /* 0x000e620008000a00 */
[----:B------:R-:W-:Y:S02]  /*25d0*/  UISETP.NE.AND UP3, UPT, UR42, 0x1, UPT ;  /* 0x000000012a00788c */ /* 0x000fe4000bf65270 */
[----:B--2---:R-:W-:Y:S02]  /*25e0*/  UIMAD.WIDE.U32 UR6, UR47, UR15, URZ ;  /* 0x0000000f2f0672a5 */ /* 0x004fe4000f8e00ff */
[----:B------:R-:W-:Y:S02]  /*25f0*/  UIMAD.WIDE.U32 UR4, UR48, UR12, URZ ;  /* 0x0000000c300472a5 */ /* 0x000fe4000f8e00ff */
[----:B------:R-:W-:-:S02]  /*2600*/  UISETP.NE.AND UP0, UPT, UR14, 0x1, UPT ;  /* 0x000000010e00788c */ /* 0x000fc4000bf05270 */
[----:B------:R-:W-:Y:S01]  /*2610*/  UIMAD.WIDE.U32 UR18, UR43, UR15, URZ ;  /* 0x0000000f2b1272a5 */ /* 0x000fe2000f8e00ff */
[----:B------:R-:W-:Y:S02]  /*2620*/  UMOV UR6, UR7 ;  /* 0x0000000700067c82 */ /* 0x000fe40008000000 */
[----:B------:R-:W-:Y:S01]  /*2630*/  UMOV UR4, UR5 ;  /* 0x0000000500047c82 */ /* 0x000fe20008000000 */
[----:B----4-:R-:W-:Y:S02]  /*2640*/  USHF.R.U32.HI UR6, URZ, UR23, UR6 ;  /* 0x00000017ff067299 */ /* 0x010fe40008011606 */
[----:B---3--:R-:W-:Y:S02]  /*2650*/  UISETP.NE.AND UP2, UPT, UR20, 0x1, UPT ;  /* 0x000000011400788c */ /* 0x008fe4000bf45270 */
[----:B------:R-:W-:Y:S02]  /*2660*/  USHF.R.U32.HI UR4, URZ, UR13, UR4 ;  /* 0x0000000dff047299 */ /* 0x000fe40008011604 */
[----:B------:R-:W-:-:S02]  /*2670*/  USEL UR5, UR47, UR6, !UP0 ;  /* 0x000000062f057287 */ /* 0x000fc4000c000000 */
[----:B------:R-:W-:Y:S02]  /*2680*/  USEL UR6, UR48, UR4, !UP2 ;  /* 0x0000000430067287 */ /* 0x000fe4000d000000 */
[----:B-1----:R-:W-:Y:S01]  /*2690*/  UIMAD.WIDE.U32 UR10, UR5, UR8, URZ ;  /* 0x00000008050a72a5 */ /* 0x002fe2000f8e00ff */
[----:B------:R-:W-:Y:S01]  /*26a0*/  UMOV UR4, UR19 ;  /* 0x0000001300047c82 */ /* 0x000fe20008000000 */
[----:B------:R-:W-:Y:S02]  /*26b0*/  UIMAD.WIDE.U32 UR16, UR46, UR12, URZ ;  /* 0x0000000c2e1072a5 */ /* 0x000fe4000f8e00ff */
[----:B------:R-:W-:-:S03]  /*26c0*/  UIMAD.WIDE.U32 UR18, UR6, UR8, URZ ;  /* 0x00000008061272a5 */ /* 0x000fc6000f8e00ff */
[----:B------:R-:W-:Y:S01]  /*26d0*/  UMOV UR10, UR11 ;  /* 0x0000000b000a7c82 */ /* 0x000fe20008000000 */
[----:B------:R-:W-:Y:S02]  /*26e0*/  USHF.R.U32.HI UR4, URZ, UR23, UR4 ;  /* 0x00000017ff047299 */ /* 0x000fe40008011604 */
[----:B------:R-:W-:Y:S01]  /*26f0*/  @UP3 USHF.R.U32.HI UR5, URZ, UR9, UR10 ;  /* 0x00000009ff053299 */ /* 0x000fe2000801160a */
[----:B------:R-:W-:Y:S01]  /*2700*/  UMOV UR16, UR17 ;  /* 0x0000001100107c82 */ /* 0x000fe20008000000 */
[----:B------:R-:W-:Y:S01]  /*2710*/  UMOV UR18, UR19 ;  /* 0x0000001300127c82 */ /* 0x000fe20008000000 */
[----:B------:R-:W-:Y:S02]  /*2720*/  USHF.R.U32.HI UR13, URZ, UR13, UR16 ;  /* 0x0000000dff0d7299 */ /* 0x000fe40008011610 */
[----:B------:R-:W-:Y:S02]  /*2730*/  USEL UR4, UR43, UR4, !UP0 ;  /* 0x000000042b047287 */ /* 0x000fe4000c000000 */
[----:B------:R-:W-:-:S02]  /*2740*/  @UP3 USHF.R.U32.HI UR6, URZ, UR9, UR18 ;  /* 0x00000009ff063299 */ /* 0x000fc40008011612 */
[----:B------:R-:W-:Y:S02]  /*2750*/  UIMAD UR7, UR42, UR5, URZ ;  /* 0x000000052a0772a4 */ /* 0x000fe4000f8e02ff */
[----:B------:R-:W-:Y:S02]  /*2760*/  USEL UR5, UR46, UR13, !UP2 ;  /* 0x0000000d2e057287 */ /* 0x000fe4000d000000 */
[----:B------:R-:W-:Y:S02]  /*2770*/  UIMAD UR10, UR42, UR6, URZ ;  /* 0x000000062a0a72a4 */ /* 0x000fe4000f8e02ff */
[----:B------:R-:W-:Y:S02]  /*2780*/  UISETP.GE.AND UP0, UPT, UR4, UR7, UPT ;  /* 0x000000070400728c */ /* 0x000fe4000bf06270 */
[----:B------:R-:W-:Y:S02]  /*2790*/  UIMAD.WIDE.U32 UR12, UR4, UR8, URZ ;  /* 0x00000008040c72a5 */ /* 0x000fe4000f8e00ff */
[----:B------:R-:W-:-:S02]  /*27a0*/  UISETP.GE.OR UP0, UPT, UR5, UR10, UP0 ;  /* 0x0000000a0500728c */ /* 0x000fc40008706670 */
        /* <DEDUP_REMOVED lines=19> */
.L_x_44:
[----:B------:R-:W2:Y:S02]  /*28e0*/  LDCU UR4, c[0x0][0xb30] ;  /* 0x00016600ff0477ac */ /* 0x000ea40008000800 */
[----:B--2---:R-:W-:-:S09]  /*28f0*/  UISETP.NE.AND UP0, UPT, UR4, 0x1, UPT ;  /* 0x000000010400788c */ /* 0x004fd2000bf05270 */
[----:B------:R-:W-:Y:S05]  /*2900*/  BRA.U UP0, `(.L_x_45) ;  /* 0x0000000100447547 */ /* 0x000fea000b800000 */
[----:B------:R-:W2:Y:S01]  /*2910*/  LDCU.128 UR8, c[0x0][0xb10] ;  /* 0x00016200ff0877ac */ /* 0x000ea20008000c00 */
[----:B------:R-:W4:Y:S01]  /*2920*/  LDCU UR12, c[0x0][0xb0c] ;  /* 0x00016180ff0c77ac */ /* 0x000f220008000800 */
[----:B------:R-:W1:Y:S01]  /*2930*/  LDCU UR13, c[0x0][0xb20] ;  /* 0x00016400ff0d77ac */ /* 0x000e620008000800 */
[----:B--2---:R-:W-:Y:S02]  /*2940*/  UIMAD.WIDE.U32 UR6, UR46, UR8, URZ ;  /* 0x000000082e0672a5 */ /* 0x004fe4000f8e00ff */
[----:B------:R-:W-:Y:S02]  /*2950*/  UIMAD.WIDE.U32 UR4, UR43, UR11, URZ ;  /* 0x0000000b2b0472a5 */ /* 0x000fe4000f8e00ff */
[----:B----4-:R-:W-:Y:S02]  /*2960*/  UISETP.NE.AND UP2, UPT, UR12, 0x1, UPT ;  /* 0x000000010c00788c */ /* 0x010fe4000bf45270 */
[----:B------:R-:W-:Y:S01]  /*2970*/  UISETP.NE.AND UP0, UPT, UR10, 0x1, UPT ;  /* 0x000000010a00788c */ /* 0x000fe2000bf05270 */
[----:B------:R-:W-:-:S02]  /*2980*/  UMOV UR6, UR7 ;  /* 0x0000000700067c82 */ /* 0x000fc40008000000 */
[----:B------:R-:W-:Y:S01]  /*2990*/  UMOV UR4, UR5 ;  /* 0x0000000500047c82 */ /* 0x000fe20008000000 */
[----:B------:R-:W-:Y:S02]  /*29a0*/  USHF.R.U32.HI UR9, URZ, UR9, UR6 ;  /* 0x00000009ff097299 */ /* 0x000fe40008011606 */
[----:B-1----:R-:W-:Y:S02]  /*29b0*/  USHF.R.U32.HI UR4, URZ, UR13, UR4 ;  /* 0x0000000dff047299 */ /* 0x002fe40008011604 */
[----:B------:R-:W-:Y:S02]  /*29c0*/  USEL UR5, UR46, UR9, !UP2 ;  /* 0x000000092e057287 */ /* 0x000fe4000d000000 */
[----:B------:R-:W-:-:S04]  /*29d0*/  USEL UR4, UR43, UR4, !UP0 ;  /* 0x000000042b047287 */ /* 0x000fc8000c000000 */
[----:B------:R-:W-:Y:S02]  /*29e0*/  UIADD3 UR6, UPT, UPT, UR5, -UR4, URZ ;  /* 0x8000000405067290 */ /* 0x000fe4000fffe0ff */
[----:B------:R-:W-:Y:S02]  /*29f0*/  UIADD3 UR4, UPT, UPT, -UR5, UR4, URZ ;  /* 0x0000000405047290 */ /* 0x000fe4000fffe1ff */
[----:B------:R-:W-:Y:S02]  /*2a00*/  UIMAD UR43, UR6, UR10, UR43 ;  /* 0x0000000a062b72a4 */ /* 0x000fe4000f8e022b */
[----:B------:R-:W-:-:S12]  /*2a10*/  UIMAD UR46, UR4, UR12, UR46 ;  /* 0x0000000c042e72a4 */ /* 0x000fd8000f8e022e */
.L_x_45:
[----:B------:R-:W-:Y:S01]  /*2a20*/  VIADD R11, R11, 0x1 ;  /* 0x000000010b0b7836 */ /* 0x000fe20000000000 */
[----:B------:R-:W-:Y:S02]  /*2a30*/  R2UR UR5, R56 ;  /* 0x00000000380572ca */ /* 0x000fe400000e0000 */
[----:B------:R-:W-:Y:S02]  /*2a40*/  R2UR UR4, R55 ;  /* 0x00000000370472ca */ /* 0x000fe400000e0000 */
[C---:B------:R-:W-:Y:S02]  /*2a50*/  ISETP.NE.AND P0, PT, R11.reuse, 0x2, PT ;  /* 0x000000020b00780c */ /* 0x040fe40003f05270 */
[----:B------:R-:W-:Y:S02]  /*2a60*/  PLOP3.LUT P2, PT, PT, PT, PT, 0x80, 0x8 ;  /* 0x000000000008781c */ /* 0x000fe40003f4f070 */
[----:B-1----:R-:W-:Y:S02]  /*2a70*/  SEL R0, RZ, 0x1, P0 ;  /* 0x00000001ff007807 */ /* 0x002fe40000000000 */
[----:B------:R-:W-:-:S02]  /*2a80*/  SEL R11, R11, RZ, P0 ;  /* 0x000000ff0b0b7207 */ /* 0x000fc40000000000 */
[----:B------:R-:W-:Y:S01]  /*2a90*/  LOP3.LUT R10, R10, R0, RZ, 0x3c, !PT ;  /* 0x000000000a0a7212 */ /* 0x000fe200078e3cff */
[----:B------:R-:W-:Y:S02]  /*2aa0*/  UIADD3 UR25, UPT, UPT, UR46, UR5, URZ ;  /* 0x000000052e197290 */ /* 0x000fe4000fffe0ff */
[----:B------:R-:W-:Y:S01]  /*2ab0*/  UIADD3 UR26, UPT, UPT, UR43, UR4, URZ ;  /* 0x000000042b1a7290 */ /* 0x000fe2000fffe0ff */
[----:B------:R-:W-:Y:S11]  /*2ac0*/  BRA.U UP1, `(.L_x_46) ;  /* 0xffffffed01987547 */ /* 0x000ff6000b83ffff */
[----:B------:R-:W-:Y:S01]  /*2ad0*/  UIADD3 UR21, UPT, UPT, UR21, 0x18, URZ ;  /* 0x0000001815157890 */ /* 0x000fe2000fffe0ff */
[----:B------:R-:W-:-:S03]  /*2ae0*/  SHF.L.U32 R2, R12, 0x1f, RZ ;  /* 0x0000001f0c027819 */ /* 0x000fc600000006ff */
[----:B------:R-:W-:-:S09]  /*2af0*/  ULEA UR4, UR22, UR21, 0x3 ;  /* 0x0000001516047291 */ /* 0x000fd2000f8e18ff */
[----:B------:R-:W1:Y:S02]  /*2b00*/  SYNCS.PHASECHK.TRANS64.TRYWAIT P0, [UR4], R2 ;  /* 0x00000002ff0075a7 */ /* 0x000e640008001104 */
[----:B-1----:R-:W-:Y:S05]  /*2b10*/  @!P0 BRA `(.L_x_47) ;  /* 0x0000005000bc8947 */ /* 0x002fea0003800000 */
.L_x_130:
[----:B------:R-:W-:-:S04]  /*2b20*/  UIADD3 UR4, UPT, UPT, UR22, 0x1, URZ ;  /* 0x0000000116047890 */ /* 0x000fc8000fffe0ff */
[----:B------:R-:W-:-:S04]  /*2b30*/  UISETP.NE.AND UP0, UPT, UR4, 0x3, UPT ;  /* 0x000000030400788c */ /* 0x000fc8000bf05270 */
[----:B------:R-:W-:Y:S02]  /*2b40*/  USEL UR6, URZ, 0x1, UP0 ;  /* 0x00000001ff067887 */ /* 0x000fe40008000000 */
[----:B------:R-:W-:-:S04]  /*2b50*/  USEL UR4, UR4, URZ, UP0 ;  /* 0x000000ff04047287 */ /* 0x000fc80008000000 */
[----:B------:R-:W-:Y:S01]  /*2b60*/  ULEA UR5, UR4, UR21, 0x3 ;  /* 0x0000001504057291 */ /* 0x000fe2000f8e18ff */
[----:B------:R-:W-:-:S04]  /*2b70*/  LOP3.LUT R12, R12, UR6, RZ, 0x3c, !PT ;  /* 0x000000060c0c7c12 */ /* 0x000fc8000f8e3cff */
[----:B-1----:R-:W-:-:S04]  /*2b80*/  SHF.L.U32 R2, R12, 0x1f, RZ ;  /* 0x0000001f0c027819 */ /* 0x002fc800000006ff */
[----:B------:R-:W1:Y:S02]  /*2b90*/  SYNCS.PHASECHK.TRANS64.TRYWAIT P0, [UR5], R2 ;  /* 0x00000002ff0075a7 */ /* 0x000e640008001105 */
[----:B-1----:R-:W-:Y:S05]  /*2ba0*/  @!P0 BRA `(.L_x_48) ;  /* 0x0000005000b08947 */ /* 0x002fea0003800000 */
.L_x_132:
[----:B------:R-:W-:-:S04]  /*2bb0*/  UIADD3 UR4, UPT, UPT, UR4, 0x1, URZ ;  /* 0x0000000104047890 */ /* 0x000fc8000fffe0ff */
[----:B------:R-:W-:-:S04]  /*2bc0*/  UISETP.NE.AND UP0, UPT, UR4, 0x3, UPT ;  /* 0x000000030400788c */ /* 0x000fc8000bf05270 */
[----:B------:R-:W-:Y:S02]  /*2bd0*/  USEL UR5, URZ, 0x1, UP0 ;  /* 0x00000001ff057887 */ /* 0x000fe40008000000 */
[----:B------:R-:W-:-:S04]  /*2be0*/  USEL UR4, UR4, URZ, UP0 ;  /* 0x000000ff04047287 */ /* 0x000fc80008000000 */
[----:B------:R-:W-:Y:S01]  /*2bf0*/  ULEA UR4, UR4, UR21, 0x3 ;  /* 0x0000001504047291 */ /* 0x000fe2000f8e18ff */
[----:B-1----:R-:W-:-:S04]  /*2c00*/  LOP3.LUT R2, R12, UR5, RZ, 0x3c, !PT ;  /* 0x000000050c027c12 */ /* 0x002fc8000f8e3cff */
[----:B------:R-:W-:Y:S01]  /*2c10*/  SHF.L.U32 R2, R2, 0x1f, RZ ;  /* 0x0000001f02027819 */ /* 0x000fe200000006ff */
[----:B------:R-:W-:-:S07]  /*2c20*/  IMAD.U32 R0, RZ, RZ, UR4 ;  /* 0x00000004ff007e24 */ /* 0x000fce000f8e00ff */
.L_x_49:
[----:B-1----:R1:W2:Y:S02]  /*2c30*/  SYNCS.PHASECHK.TRANS64.TRYWAIT P0, [R0+URZ], R2 ;  /* 0x00000002000075a7 */ /* 0x0022a400080011ff */
[----:B--2---:R-:W-:Y:S05]  /*2c40*/  @!P0 NANOSLEEP.SYNCS 0x989680 ;  /* 0x009896800000895d */ /* 0x004fea0003900000 */
[----:B------:R-:W2:Y:S02]  /*2c50*/  @!P0 SYNCS.PHASECHK.TRANS64 P0, [R0+URZ], R2 ;  /* 0x00000002000085a7 */ /* 0x000ea400080010ff */
[----:B--2---:R-:W-:Y:S05]  /*2c60*/  @P0 EXIT ;  /* 0x000000000000094d */ /* 0x004fea0003800000 */
[----:B------:R-:W-:Y:S05]  /*2c70*/  BRA `(.L_x_49) ;  /* 0xfffffffc00ec7947 */ /* 0x000fea000383ffff */
.L_x_22:
[----:B------:R-:W-:-:S04]  /*2c80*/  UISETP.NE.AND UP0, UPT, UR54, URZ, UPT ;  /* 0x000000ff3600728c */ /* 0x000fc8000bf05270 */
[----:B------:R-:W-:-:S09]  /*2c90*/  UISETP.NE.OR UP0, UPT, UR22, 0x1, UP0 ;  /* 0x000000011600788c */ /* 0x000fd20008705670 */
[----:B------:R-:W-:Y:S05]  /*2ca0*/  BRA.U UP0, `(.L_x_50) ;  /* 0x0000000500487547 */ /* 0x000fea000b800000 */
[----:B------:R-:W-:Y:S01]  /*2cb0*/  ISETP.GE.U32.AND P2, PT, R0, 0x4, PT ;  /* 0x000000040000780c */ /* 0x000fe20003f46070 */
[----:B------:R-:W-:Y:S01]  /*2cc0*/  IMAD.MOV.U32 R12, RZ, RZ, 0x1 ;  /* 0x00000001ff0c7424 */ /* 0x000fe200078e00ff */
[----:B------:R-:W-:Y:S02]  /*2cd0*/  CS2R R10, SRZ ;  /* 0x00000000000a7805 */ /* 0x000fe4000001ff00 */
[----:B------:R-:W-:Y:S01]  /*2ce0*/  CS2R R8, SRZ ;  /* 0x0000000000087805 */ /* 0x000fe2000001ff00 */
[----:B------:R-:W-:Y:S01]  /*2cf0*/  UMOV UR6, 0x400 ;  /* 0x0000040000067882 */ /* 0x000fe20000000000 */
[----:B------:R-:W-:Y:S01]  /*2d00*/  UMOV UR5, URZ ;  /* 0x000000ff00057c82 */ /* 0x000fe20008000000 */
[----:B------:R-:W-:-:S12]  /*2d10*/  ULEA UR6, UR54, UR6, 0x18 ;  /* 0x0000000636067291 */ /* 0x000fd8000f8ec0ff */
.L_x_54:
[----:B------:R-:W-:Y:S02]  /*2d20*/  LEA R2, R8, UR6, 0x3 ;  /* 0x0000000608027c11 */ /* 0x000fe4000f8e18ff */
[----:B------:R-:W-:-:S03]  /*2d30*/  SHF.L.U32 R4, R9, 0x1f, RZ ;  /* 0x0000001f09047819 */ /* 0x000fc600000006ff */
[----:B------:R-:W-:Y:S01]  /*2d40*/  VIADD R5, R2, 0xe0 ;  /* 0x000000e002057836 */ /* 0x000fe20000000000 */
[----:B------:R-:W2:Y:S02]  /*2d50*/  SYNCS.PHASECHK.TRANS64.TRYWAIT P0, [R2+URZ+0xd0], R4 ;  /* 0x0000d004020075a7 */ /* 0x000ea400080011ff */
[----:B--2---:R-:W-:Y:S05]  /*2d60*/  @!P0 BRA `(.L_x_51) ;  /* 0x0000005000588947 */ /* 0x004fea0003800000 */
.L_x_133:
[----:B------:R-:W-:Y:S01]  /*2d70*/  ULEA UR4, UR5, UR6, 0x3 ;  /* 0x0000000605047291 */ /* 0x000fe2000f8e18ff */
[----:B--2---:R-:W-:Y:S01]  /*2d80*/  PRMT R2, RZ, 0x654, R5 ;  /* 0x00000654ff027816 */ /* 0x004fe20000000005 */
[----:B------:R-:W-:Y:S01]  /*2d90*/  @!P2 IMAD.MOV.U32 R4, RZ, RZ, 0x10 ;  /* 0x00000010ff04a424 */ /* 0x000fe200078e00ff */
[----:B------:R-:W-:Y:S01]  /*2da0*/  SHF.L.U32 R5, R12, 0x1f, RZ ;  /* 0x0000001f0c057819 */ /* 0x000fe200000006ff */
[----:B------:R-:W-:Y:S01]  /*2db0*/  UIADD3 UR7, UPT, UPT, UR4, 0x70, URZ ;  /* 0x0000007004077890 */ /* 0x000fe2000fffe0ff */
[----:B------:R2:W-:Y:S05]  /*2dc0*/  SYNCS.ARRIVE.TRANS64.RED.A1T0 RZ, [R2+URZ], RZ ;  /* 0x000000ff02ff79a7 */ /* 0x0005ea00081004ff */
[----:B------:R-:W-:Y:S01]  /*2dd0*/  IMAD.U32 R6, RZ, RZ, UR7 ;  /* 0x00000007ff067e24 */ /* 0x000fe2000f8e00ff */
[----:B------:R-:W3:Y:S04]  /*2de0*/  SYNCS.PHASECHK.TRANS64.TRYWAIT P0, [UR4+0x80], R5 ;  /* 0x00008005ff0075a7 */ /* 0x000ee80008001104 */
[----:B------:R-:W-:Y:S01]  /*2df0*/  PRMT R6, R0, 0x654, R6 ;  /* 0x0000065400067816 */ /* 0x000fe20000000006 */
[----:B--23--:R-:W-:Y:S06]  /*2e00*/  @!P0 BRA `(.L_x_52) ;  /* 0x0000005000448947 */ /* 0x00cfec0003800000 */
.L_x_135:
[----:B------:R-:W-:Y:S01]  /*2e10*/  ULEA UR8, UR5, UR6, 0x4 ;  /* 0x0000000605087291 */ /* 0x000fe2000f8e20ff */
[----:B------:R-:W-:Y:S01]  /*2e20*/  SEL R3, R6, R3, !P2 ;  /* 0x0000000306037207 */ /* 0x000fe20005000000 */
[----:B------:R-:W-:Y:S01]  /*2e30*/  UIADD3 UR9, UPT, UPT, UR4, 0x70, URZ ;  /* 0x0000007004097890 */ /* 0x000fe2000fffe0ff */
[----:B--2---:R-:W-:Y:S01]  /*2e40*/  LEA R2, R11, UR6, 0x3 ;  /* 0x000000060b027c11 */ /* 0x004fe2000f8e18ff */
[----:B------:R-:W-:Y:S01]  /*2e50*/  UIADD3 UR8, UPT, UPT, UR8, 0x100, URZ ;  /* 0x0000010008087890 */ /* 0x000fe2000fffe0ff */
[----:B------:R2:W-:Y:S01]  /*2e60*/  @!P2 SYNCS.ARRIVE.TRANS64.RED RZ, [R3+URZ], R4 ;  /* 0x0000000403ffa9a7 */ /* 0x0005e200080004ff */
[----:B------:R-:W-:Y:S01]  /*2e70*/  UIADD3 UR4, UPT, UPT, UR5, 0x1, URZ ;  /* 0x0000000105047890 */ /* 0x000fe2000fffe0ff */
[----:B------:R-:W-:-:S03]  /*2e80*/  VIADD R8, R8, 0x1 ;  /* 0x0000000108087836 */ /* 0x000fc60000000000 */
[----:B------:R-:W-:Y:S02]  /*2e90*/  UISETP.NE.AND UP0, UPT, UR4, 0x2, UPT ;  /* 0x000000020400788c */ /* 0x000fe4000bf05270 */
[----:B------:R-:W-:Y:S01]  /*2ea0*/  ISETP.NE.AND P0, PT, R8, 0x2, PT ;  /* 0x000000020800780c */ /* 0x000fe20003f05270 */
[----:B------:R-:W-:Y:S06]  /*2eb0*/  UGETNEXTWORKID.BROADCAST [UR8], [UR9] ;  /* 0x00000000080073ca */ /* 0x000fec0008000100 */
[----:B------:R-:W-:Y:S02]  /*2ec0*/  USEL UR7, URZ, 0x1, UP0 ;  /* 0x00000001ff077887 */ /* 0x000fe40008000000 */
[----:B------:R-:W-:-:S04]  /*2ed0*/  USEL UR5, UR4, URZ, UP0 ;  /* 0x000000ff04057287 */ /* 0x000fc80008000000 */
[----:B------:R-:W-:Y:S02]  /*2ee0*/  LOP3.LUT R12, R12, UR7, RZ, 0x3c, !PT ;  /* 0x000000070c0c7c12 */ /* 0x000fe4000f8e3cff */
[----:B--2---:R-:W-:-:S04]  /*2ef0*/  SHF.L.U32 R4, R10, 0x1f, RZ ;  /* 0x0000001f0a047819 */ /* 0x004fc800000006ff */
[----:B------:R-:W2:Y:S02]  /*2f00*/  SYNCS.PHASECHK.TRANS64.TRYWAIT P1, [R2+URZ+0x70], R4 ;  /* 0x00007004020075a7 */ /* 0x000ea400080211ff */
[----:B--2---:R-:W-:Y:S05]  /*2f10*/  @!P1 BRA `(.L_x_53) ;  /* 0x0000005000189947 */ /* 0x004fea0003800000 */
.L_x_136:
[C---:B--2---:R-:W-:Y:S01]  /*2f20*/  LEA R4, R11.reuse, UR6, 0x4 ;  /* 0x000000060b047c11 */ /* 0x044fe2000f8e20ff */
[----:B------:R-:W-:Y:S01]  /*2f30*/  VIADD R2, R2, 0x80 ;  /* 0x0000008002027836 */ /* 0x000fe20000000000 */
[----:B------:R-:W-:Y:S01]  /*2f40*/  SEL R8, R8, RZ, P0 ;  /* 0x000000ff08087207 */ /* 0x000fe20000000000 */
[----:B------:R-:W-:-:S03]  /*2f50*/  VIADD R11, R11, 0x1 ;  /* 0x000000010b0b7836 */ /* 0x000fc60000000000 */
[----:B------:R-:W2:Y:S01]  /*2f60*/  LDS.128 R4, [R4+0x100] ;  /* 0x0001000004047984 */ /* 0x000ea20000000c00 */
[----:B------:R-:W-:Y:S02]  /*2f70*/  PRMT R2, RZ, 0x654, R2 ;  /* 0x00000654ff027816 */ /* 0x000fe40000000002 */
[C---:B------:R-:W-:Y:S01]  /*2f80*/  ISETP.NE.AND P1, PT, R11.reuse, 0x2, PT ;  /* 0x000000020b00780c */ /* 0x040fe20003f25270 */
[----:B------:R-:W-:Y:S01]  /*2f90*/  @!PT LDS RZ, [RZ] ;  /* 0x00000000fffff984 */ /* 0x000fe20000000800 */
[----:B------:R-:W-:Y:S01]  /*2fa0*/  @!PT LDS RZ, [RZ] ;  /* 0x00000000fffff984 */ /* 0x000fe20000000800 */
[----:B------:R-:W-:Y:S01]  /*2fb0*/  @!PT LDS RZ, [RZ] ;  /* 0x00000000fffff984 */ /* 0x000fe20000000800 */
[----:B------:R-:W-:Y:S01]  /*2fc0*/  @!PT LDS RZ, [RZ] ;  /* 0x00000000fffff984 */ /* 0x000fe20000000800 */
[----:B------:R3:W-:Y:S06]  /*2fd0*/  MEMBAR.ALL.CTA ;  /* 0x0000000000007992 */ /* 0x0007ec0000008000 */
[----:B---3--:R-:W3:Y:S01]  /*2fe0*/  FENCE.VIEW.ASYNC.S ;  /* 0x00000000000073c6 */ /* 0x008ee20000000000 */
[----:B------:R-:W-:Y:S01]  /*2ff0*/  SEL R11, R11, RZ, P1 ;  /* 0x000000ff0b0b7207 */ /* 0x000fe20000800000 */
[----:B---3--:R3:W-:Y:S01]  /*3000*/  SYNCS.ARRIVE.TRANS64.RED.A1T0 RZ, [R2+URZ], RZ ;  /* 0x000000ff02ff79a7 */ /* 0x0087e200081004ff */
[----:B--2---:R-:W-:-:S02]  /*3010*/  LOP3.LUT P3, RZ, R6, 0x1, RZ, 0xc0, !PT ;  /* 0x0000000106ff7812 */ /* 0x004fc4000786c0ff */
[----:B------:R-:W-:-:S04]  /*3020*/  SEL R4, RZ, 0x1, P1 ;  /* 0x00000001ff047807 */ /* 0x000fc80000800000 */
[----:B------:R-:W-:Y:S02]  /*3030*/  LOP3.LUT R10, R10, R4, RZ, 0x3c, !PT ;  /* 0x000000040a0a7212 */ /* 0x000fe400078e3cff */
[----:B---3--:R-:W-:-:S04]  /*3040*/  SEL R2, RZ, 0x1, P0 ;  /* 0x00000001ff027807 */ /* 0x008fc80000000000 */
[----:B------:R-:W-:Y:S01]  /*3050*/  LOP3.LUT R9, R9, R2, RZ, 0x3c, !PT ;  /* 0x0000000209097212 */ /* 0x000fe200078e3cff */
[----:B------:R-:W-:Y:S06]  /*3060*/  @P3 BRA `(.L_x_54) ;  /* 0xfffffffc002c3947 */ /* 0x000fec000383ffff */
[----:B------:R-:W-:Y:S01]  /*3070*/  ULEA UR4, UR5, UR6, 0x3 ;  /* 0x0000000605047291 */ /* 0x000fe2000f8e18ff */
[----:B------:R-:W-:-:S08]  /*3080*/  SHF.L.U32 R2, R12, 0x1f, RZ ;  /* 0x0000001f0c027819 */ /* 0x000fd000000006ff */
[----:B------:R-:W2:Y:S02]  /*3090*/  SYNCS.PHASECHK.TRANS64 P0, [UR4+0x80], R2 ;  /* 0x00008002ff0075a7 */ /* 0x000ea40008001004 */
[----:B--2---:R-:W-:Y:S05]  /*30a0*/  @P0 BRA `(.L_x_55) ;  /* 0x0000000000080947 */ /* 0x004fea0003800000 */
[----:B------:R-:W2:Y:S02]  /*30b0*/  SYNCS.PHASECHK.TRANS64.TRYWAIT P0, [UR4+0x80], R2 ;  /* 0x00008002ff0075a7 */ /* 0x000ea40008001104 */
[----:B--2---:R-:W-:Y:S05]  /*30c0*/  @!P0 BRA `(.L_x_56) ;  /* 0x0000004c00c08947 */ /* 0x004fea0003800000 */
.L_x_55:
[----:B------:R-:W-:-:S04]  /*30d0*/  UIADD3 UR7, UPT, UPT, UR5, 0x1, URZ ;  /* 0x0000000105077890 */ /* 0x000fc8000fffe0ff */
[----:B------:R-:W-:-:S04]  /*30e0*/  UISETP.NE.AND UP0, UPT, UR7, 0x2, UPT ;  /* 0x000000020700788c */ /* 0x000fc8000bf05270 */
[----:B------:R-:W-:Y:S02]  /*30f0*/  USEL UR8, URZ, 0x1, UP0 ;  /* 0x00000001ff087887 */ /* 0x000fe40008000000 */
[----:B------:R-:W-:-:S04]  /*3100*/  USEL UR7, UR7, URZ, UP0 ;  /* 0x000000ff07077287 */ /* 0x000fc80008000000 */
[----:B------:R-:W-:Y:S01]  /*3110*/  ULEA UR7, UR7, UR6, 0x3 ;  /* 0x0000000607077291 */ /* 0x000fe2000f8e18ff */
[----:B--2---:R-:W-:-:S04]  /*3120*/  LOP3.LUT R2, R12, UR8, RZ, 0x3c, !PT ;  /* 0x000000080c027c12 */ /* 0x004fc8000f8e3cff */
[----:B------:R-:W-:-:S04]  /*3130*/  SHF.L.U32 R0, R2, 0x1f, RZ ;  /* 0x0000001f02007819 */ /* 0x000fc800000006ff */
[----:B------:R-:W2:Y:S02]  /*3140*/  SYNCS.PHASECHK.TRANS64 P0, [UR7+0x80], R0 ;  /* 0x00008000ff0075a7 */ /* 0x000ea40008001007 */
[----:B-12---:R-:W-:Y:S05]  /*3150*/  @P0 EXIT ;  /* 0x000000000000094d */ /* 0x006fea0003800000 */
[----:B------:R-:W-:Y:S02]  /*3160*/  SHF.L.U32 R2, R2, 0x1f, RZ ;  /* 0x0000001f02027819 */ /* 0x000fe400000006ff */
[----:B------:R-:W-:-:S07]  /*3170*/  MOV R0, UR7 ;  /* 0x0000000700007c02 */ /* 0x000fce0008000f00 */
.L_x_57:
[----:B-1----:R1:W2:Y:S02]  /*3180*/  SYNCS.PHASECHK.TRANS64.TRYWAIT P0, [R0+URZ+0x80], R2 ;  /* 0x00008002000075a7 */ /* 0x0022a400080011ff */
[----:B--2---:R-:W-:Y:S05]  /*3190*/  @!P0 NANOSLEEP.SYNCS 0x989680 ;  /* 0x009896800000895d */ /* 0x004fea0003900000 */
[----:B------:R-:W2:Y:S02]  /*31a0*/  @!P0 SYNCS.PHASECHK.TRANS64 P0, [R0+URZ+0x80], R2 ;  /* 0x00008002000085a7 */ /* 0x000ea400080010ff */
[----:B--2---:R-:W-:Y:S05]  /*31b0*/  @P0 EXIT ;  /* 0x000000000000094d */ /* 0x004fea0003800000 */
[----:B------:R-:W-:Y:S05]  /*31c0*/  BRA `(.L_x_57) ;  /* 0xfffffffc00ec7947 */ /* 0x000fea000383ffff */
.L_x_50:
[----:B------:R-:W-:Y:S05]  /*31d0*/  BRA.U UP4, `(.L_x_58) ;  /* 0x0000001104447547 */ /* 0x000fea000b800000 */
[----:B------:R-:W-:Y:S01]  /*31e0*/  UMOV UR4, 0x40 ;  /* 0x0000004000047882 */ /* 0x000fe20000000000 */
[----:B------:R-:W-:Y:S01]  /*31f0*/  NOP ;  /* 0x0000000000007918 */ /* 0x000fe20000000000 */
[----:B------:R-:W-:Y:S01]  /*3200*/  ULEA UR5, UR54, UR4, 0x18 ;  /* 0x0000000436057291 */ /* 0x000fe2000f8ec0ff */
[----:B------:R-:W-:Y:S02]  /*3210*/  UMOV UR6, 0x400 ;  /* 0x0000040000067882 */ /* 0x000fe40000000000 */
[----:B------:R-:W-:-:S06]  /*3220*/  ULEA UR6, UR54, UR6, 0x18 ;  /* 0x0000000636067291 */ /* 0x000fcc000f8ec0ff */
[----:B------:R-:W2:Y:S02]  /*3230*/  LDS.U8 R0, [UR5+0x1c] ;  /* 0x00001c05ff007984 */ /* 0x000ea40008000000 */
[----:B--2---:R-:W-:-:S13]  /*3240*/  ISETP.NE.AND P0, PT, R0, RZ, PT ;  /* 0x000000ff0000720c */ /* 0x004fda0003f05270 */
[----:B------:R-:W-:Y:S05]  /*3250*/  @P0 BRA `(.L_x_59) ;  /* 0x0000000000580947 */ /* 0x000fea0003800000 */
[----:B------:R-:W-:-:S13]  /*3260*/  ELECT P0, URZ, PT ;  /* 0x0000000000ff782f */ /* 0x000fda0003800000 */
[----:B------:R-:W-:Y:S05]  /*3270*/  @!P0 BRA `(.L_x_60) ;  /* 0x0000000000608947 */ /* 0x000fea0003800000 */
[----:B------:R-:W-:Y:S01]  /*3280*/  UMOV UR4, 0x10 ;  /* 0x0000001000047882 */ /* 0x000fe20000000000 */
[----:B------:R-:W-:Y:S01]  /*3290*/  HFMA2 R0, -RZ, RZ, 0, 5.9604644775390625e-08 ;  /* 0x00000001ff007431 */ /* 0x000fe200000001ff */
[----:B------:R-:W-:-:S03]  /*32a0*/  MOV R3, 0xffff ;  /* 0x0000ffff00037802 */ /* 0x000fc60000000f00 */
[----:B------:R-:W-:Y:S04]  /*32b0*/  DEPBAR.LE SB2, 0x36 ;  /* 0x0000ad800000791a */ /* 0x000fe80000000000 */
[----:B------:R-:W2:Y:S02]  /*32c0*/  UTCATOMSWS.FIND_AND_SET.ALIGN UP0, UR4, UR4 ;  /* 0x00000004000475e3 */ /* 0x000ea40008000800 */
[----:B--2---:R-:W-:Y:S01]  /*32d0*/  MOV R4, UR4 ;  /* 0x0000000400047c02 */ /* 0x004fe20008000f00 */
[----:B------:R-:W-:Y:S06]  /*32e0*/  BRA.U UP0, `(.L_x_61) ;  /* 0x0000000100187547 */ /* 0x000fec000b800000 */
.L_x_62:
[----:B------:R-:W-:Y:S05]  /*32f0*/  NANOSLEEP 0x64 ;  /* 0x000000640000795d */ /* 0x000fea0003800000 */
[----:B------:R-:W-:-:S05]  /*3300*/  UMOV UR4, 0x10 ;  /* 0x0000001000047882 */ /* 0x000fca0000000000 */
[----:B------:R-:W-:Y:S04]  /*3310*/  DEPBAR.LE SB2, 0x36 ;  /* 0x0000ad800000791a */ /* 0x000fe80000000000 */
[----:B------:R-:W2:Y:S02]  /*3320*/  UTCATOMSWS.FIND_AND_SET.ALIGN UP0, UR4, UR4 ;  /* 0x00000004000475e3 */ /* 0x000ea40008000800 */
[----:B--2---:R-:W-:Y:S01]  /*3330*/  MOV R4, UR4 ;  /* 0x0000000400047c02 */ /* 0x004fe20008000f00 */
[----:B------:R-:W-:Y:S05]  /*3340*/  BRA.U !UP0, `(.L_x_62) ;  /* 0xfffffffd08e87547 */ /* 0x000fea000b83ffff */
.L_x_61:
[-C--:B------:R-:W-:Y:S02]  /*3350*/  SHF.L.U32 R3, R3, R4.reuse, RZ ;  /* 0x0000000403037219 */ /* 0x080fe400000006ff */
[----:B------:R-:W-:Y:S01]  /*3360*/  SHF.L.U32 R0, R0, R4, RZ ;  /* 0x0000000400007219 */ /* 0x000fe200000006ff */
[----:B------:R-:W-:Y:S02]  /*3370*/  IMAD.SHL.U32 R4, R4, 0x20, RZ ;  /* 0x0000002004047824 */ /* 0x000fe400078e00ff */
[----:B------:R2:W-:Y:S04]  /*3380*/  ATOMS.OR RZ, [UR5+0x14], R3 ;  /* 0x00001403ffff798c */ /* 0x0005e8000b000005 */
[----:B------:R2:W-:Y:S04]  /*3390*/  ATOMS.OR RZ, [UR5+0x18], R0 ;  /* 0x00001800ffff798c */ /* 0x0005e8000b000005 */
[----:B------:R2:W-:Y:S01]  /*33a0*/  STS [UR6+0x120], R4 ;  /* 0x00012004ff007988 */ /* 0x0005e20008000806 */
[----:B------:R-:W-:Y:S05]  /*33b0*/  BRA `(.L_x_60) ;  /* 0x0000000000107947 */ /* 0x000fea0003800000 */
.L_x_59:
[----:B------:R-:W-:Y:S02]  /*33c0*/  MOV R0, 0xffffffff ;  /* 0xffffffff00007802 */ /* 0x000fe40000000f00 */
[----:B------:R-:W-:-:S03]  /*33d0*/  MOV R4, 0x3400 ;  /* 0x0000340000047802 */ /* 0x000fc60000000f00 */
[----:B------:R2:W-:Y:S04]  /*33e0*/  STS [UR6+0x120], R0 ;  /* 0x00012000ff007988 */ /* 0x0005e80008000806 */
[----:B-12--5:R-:W-:Y:S05]  /*33f0*/  CALL.REL.NOINC `($__internal_1_$__cuda_sm10x_tcgen05_guardrail_trap_phase_invalid_during_alloc) ;  /* 0x0000005000987944 */ /* 0x026fea0003c00000 */
.L_x_60:
[----:B------:R-:W-:Y:S05]  /*3400*/  WARPSYNC.ALL ;  /* 0x0000000000007948 */ /* 0x000fea0003800000 */
[----:B------:R-:W3:Y:S01]  /*3410*/  S2UR UR4, SR_CgaCtaId ;  /* 0x00000000000479c3 */ /* 0x000ee20000008800 */
[----:B------:R-:W-:Y:S01]  /*3420*/  UMOV UR41, 0x400 ;  /* 0x0000040000297882 */ /* 0x000fe20000000000 */
[----:B------:R-:W-:-:S06]  /*3430*/  NOP ;  /* 0x0000000000007918 */ /* 0x000fcc0000000000 */
[----:B------:R-:W-:Y:S06]  /*3440*/  BAR.ARV 0x6, 0xa0 ;  /* 0x0182800000007b1d */ /* 0x000fec0000002000 */
[----:B------:R-:W4:Y:S01]  /*3450*/  LDCU UR6, c[0x0][0x38c] ;  /* 0x00007180ff0677ac */ /* 0x000f220008000800 */
[----:B------:R-:W-:Y:S01]  /*3460*/  LOP3.LUT R2, R2, 0xffff, RZ, 0xc0, !PT ;  /* 0x0000ffff02027812 */ /* 0x000fe200078ec0ff */
[----:B------:R-:W-:Y:S01]  /*3470*/  IMAD.MOV.U32 R11, RZ, RZ, 0x1 ;  /* 0x00000001ff0b7424 */ /* 0x000fe200078e00ff */
[----:B------:R-:W-:Y:S01]  /*3480*/  CS2R R8, SRZ ;  /* 0x0000000000087805 */ /* 0x000fe2000001ff00 */
[----:B------:R-:W1:Y:S01]  /*3490*/  LDCU UR7, c[0x0][0x38c] ;  /* 0x00007180ff0777ac */ /* 0x000e620008000800 */
[----:B------:R-:W-:Y:S01]  /*34a0*/  R2UR UR42, R2 ;  /* 0x00000000022a72ca */ /* 0x000fe200000e0000 */
[----:B------:R-:W-:Y:S01]  /*34b0*/  IMAD.MOV.U32 R10, RZ, RZ, RZ ;  /* 0x000000ffff0a7224 */ /* 0x000fe200078e00ff */
[----:B------:R-:W-:Y:S01]  /*34c0*/  UMOV UR45, URZ ;  /* 0x000000ff002d7c82 */ /* 0x000fe20008000000 */
[----:B------:R-:W-:Y:S01]  /*34d0*/  UMOV UR39, URZ ;  /* 0x000000ff00277c82 */ /* 0x000fe20008000000 */
[----:B---3--:R-:W-:Y:S01]  /*34e0*/  ULEA UR41, UR4, UR41, 0x18 ;  /* 0x0000002904297291 */ /* 0x008fe2000f8ec0ff */
[----:B------:R-:W-:Y:S01]  /*34f0*/  UMOV UR62, 0x0 ;  /* 0x00000000003e7882 */ /* 0x000fe20000000000 */
[----:B------:R-:W-:-:S02]  /*3500*/  UMOV UR63, 0x4100910 ;  /* 0x04100910003f7882 */ /* 0x000fc40000000000 */
[----:B------:R-:W-:Y:S02]  /*3510*/  UIADD3 UR5, UPT, UPT, UR41, 0x6800, URZ ;  /* 0x0000680029057890 */ /* 0x000fe4000fffe0ff */
[----:B------:R-:W-:Y:S02]  /*3520*/  UIADD3 UR4, UPT, UPT, UR41, 0x12800, URZ ;  /* 0x0001280029047890 */ /* 0x000fe4000fffe0ff */
[----:B----4-:R-:W-:Y:S01]  /*3530*/  UIADD3 UR6, UPT, UPT, UR6, 0x3f, URZ ;  /* 0x0000003f06067890 */ /* 0x010fe2000fffe0ff */
[----:B--2---:R-:W2:Y:S01]  /*3540*/  LDS R0, [UR41+0x120] ;  /* 0x00012029ff007984 */ /* 0x004ea20008000800 */
[----:B------:R-:W-:Y:S02]  /*3550*/  USHF.R.U32.HI UR5, URZ, 0x4, UR5 ;  /* 0x00000004ff057899 */ /* 0x000fe40008011605 */
[----:B------:R-:W-:Y:S02]  /*3560*/  USHF.R.S32.HI UR47, URZ, 0x1f, UR6 ;  /* 0x0000001fff2f7899 */ /* 0x000fe40008011406 */
[----:B------:R-:W-:-:S02]  /*3570*/  USHF.R.U32.HI UR4, URZ, 0x4, UR4 ;  /* 0x00000004ff047899 */ /* 0x000fc40008011604 */
[----:B------:R-:W-:Y:S02]  /*3580*/  ULEA.HI UR47, UR47, UR6, URZ, 0x6 ;  /* 0x000000062f2f7291 */ /* 0x000fe4000f8f30ff */
[----:B------:R-:W-:Y:S02]  /*3590*/  ULOP3.LUT UR5, UR5, 0x3fff, URZ, 0xc0, !UPT ;  /* 0x00003fff05057892 */ /* 0x000fe4000f8ec0ff */
[----:B------:R-:W-:Y:S02]  /*35a0*/  USHF.R.S32.HI UR47, URZ, 0x6, UR47 ;  /* 0x00000006ff2f7899 */ /* 0x000fe4000801142f */
[----:B------:R-:W-:Y:S02]  /*35b0*/  ULOP3.LUT UR4, UR4, 0x3fff, URZ, 0xc0, !UPT ;  /* 0x00003fff04047892 */ /* 0x000fe4000f8ec0ff */
[----:B------:R-:W-:Y:S01]  /*35c0*/  UISETP.LT.AND UP0, UPT, UR47, 0x1, UPT ;  /* 0x000000012f00788c */ /* 0x000fe2000bf01270 */
[----:B------:R-:W-:Y:S01]  /*35d0*/  UMOV UR60, 0x0 ;  /* 0x00000000003c7882 */ /* 0x000fe20000000000 */
[----:B------:R-:W-:-:S02]  /*35e0*/  UMOV UR61, 0x4100910 ;  /* 0x04100910003d7882 */ /* 0x000fc40000000000 */
[----:B------:R-:W-:Y:S01]  /*35f0*/  USEL UR64, UR47, 0x1, !UP0 ;  /* 0x000000012f407887 */ /* 0x000fe2000c000000 */
[----:B------:R-:W-:Y:S01]  /*3600*/  UMOV UR58, 0x0 ;  /* 0x00000000003a7882 */ /* 0x000fe20000000000 */
[----:B------:R-:W-:Y:S01]  /*3610*/  UMOV UR59, 0x4100910 ;  /* 0x04100910003b7882 */ /* 0x000fe20000000000 */
[----:B------:R-:W-:Y:S01]  /*3620*/  UMOV UR56, 0x0 ;  /* 0x0000000000387882 */ /* 0x000fe20000000000 */
[----:B------:R-:W-:Y:S01]  /*3630*/  UMOV UR57, 0x4100910 ;  /* 0x0410091000397882 */ /* 0x000fe20000000000 */
[----:B------:R-:W-:Y:S01]  /*3640*/  UMOV UR54, 0x0 ;  /* 0x0000000000367882 */ /* 0x000fe20000000000 */
[----:B------:R-:W-:Y:S01]  /*3650*/  UMOV UR55, 0x4100910 ;  /* 0x0410091000377882 */ /* 0x000fe20000000000 */
[----:B------:R-:W-:Y:S01]  /*3660*/  UMOV UR52, 0x0 ;  /* 0x0000000000347882 */ /* 0x000fe20000000000 */
[----:B------:R-:W-:Y:S01]  /*3670*/  UMOV UR53, 0x4100910 ;  /* 0x0410091000357882 */ /* 0x000fe20000000000 */
[----:B------:R-:W-:Y:S02]  /*3680*/  ULOP3.LUT UR43, UR5, 0x10000, URZ, 0xfc, !UPT ;  /* 0x00010000052b7892 */ /* 0x000fe4000f8efcff */
[----:B------:R-:W-:-:S02]  /*3690*/  ULOP3.LUT UR44, UR4, 0x10000, URZ, 0xfc, !UPT ;  /* 0x00010000042c7892 */ /* 0x000fc4000f8efcff */
[----:B------:R-:W-:Y:S02]  /*36a0*/  UIADD3 UR64, UPT, UPT, -UR64, URZ, URZ ;  /* 0x000000ff40407290 */ /* 0x000fe4000fffe1ff */
[----:B-1----:R-:W-:Y:S01]  /*36b0*/  UISETP.GE.AND UP4, UPT, UR7, 0x1, UPT ;  /* 0x000000010700788c */ /* 0x002fe2000bf86270 */
[----:B------:R-:W-:Y:S01]  /*36c0*/  UMOV UR50, 0x0 ;  /* 0x0000000000327882 */ /* 0x000fe20000000000 */
[----:B------:R-:W-:Y:S01]  /*36d0*/  UMOV UR51, 0x4100910 ;  /* 0x0410091000337882 */ /* 0x000fe20000000000 */
[----:B------:R-:W-:Y:S01]  /*36e0*/  UMOV UR48, 0x0 ;  /* 0x0000000000307882 */ /* 0x000fe20000000000 */
[----:B--2---:R-:W-:Y:S01]  /*36f0*/  R2UR UR65, R0 ;  /* 0x00000000004172ca */ /* 0x004fe200000e0000 */
[----:B------:R-:W-:-:S14]  /*3700*/  UMOV UR49, 0x4100910 ;  /* 0x0410091000317882 */ /* 0x000fdc0000000000 */
.L_x_69:
[----:B------:R-:W-:Y:S02]  /*3710*/  LEA R0, R10, UR41, 0x3 ;  /* 0x000000290a007c11 */ /* 0x000fe4000f8e18ff */
[----:B------:R-:W-:Y:S02]  /*3720*/  SHF.L.U32 R2, R9, 0x1f, RZ ;  /* 0x0000001f09027819 */ /* 0x000fe400000006ff */
[----:B------:R-:W-:Y:S01]  /*3730*/  PLOP3.LUT P0, PT, PT, PT, UP4, 0x80, 0x8 ;  /* 0x000000000008781c */ /* 0x000fe20003f0f048 */
[----:B------:R-:W-:Y:S01]  /*3740*/  VIADD R3, R0, 0x80 ;  /* 0x0000008000037836 */ /* 0x000fe20000000000 */
[----:B-1----:R-:W1:Y:S02]  /*3750*/  SYNCS.PHASECHK.TRANS64.TRYWAIT P1, [R0+URZ+0x70], R2 ;  /* 0x00007002000075a7 */ /* 0x002e6400080211ff */
[----:B-1-3--:R-:W-:Y:S09]  /*3760*/  @!P1 BRA `(.L_x_63) ;  /* 0x0000004800309947 */ /* 0x00aff20003800000 */
.L_x_138:
[----:B------:R-:W-:Y:S01]  /*3770*/  LEA R4, R10, UR41, 0x4 ;  /* 0x000000290a047c11 */ /* 0x000fe2000f8e20ff */
[----:B------:R-:W-:Y:S01]  /*3780*/  @UP4 ULEA UR4, UR39, UR41, 0x3 ;  /* 0x0000002927044291 */ /* 0x000fe2000f8e18ff */
[----:B------:R-:W-:Y:S01]  /*3790*/  PLOP3.LUT P2, PT, PT, PT, PT, 0x80, 0x8 ;  /* 0x000000000008781c */ /* 0x000fe20003f4f070 */
[----:B------:R-:W-:Y:S01]  /*37a0*/  ULEA UR46, UR45, UR41, 0x3 ;  /* 0x000000292d2e7291 */ /* 0x000fe2000f8e18ff */
[----:B------:R-:W-:Y:S02]  /*37b0*/  PRMT R3, RZ, 0x654, R3 ;  /* 0x00000654ff037816 */ /* 0x000fe40000000003 */
[----:B------:R-:W2:Y:S01]  /*37c0*/  LDS.128 R4, [R4+0x100] ;  /* 0x0001000004047984 */ /* 0x000ea20000000c00 */
[----:B-1----:R-:W-:Y:S02]  /*37d0*/  @P0 SHF.L.U32 R2, R8, 0x1f, RZ ;  /* 0x0000001f08020819 */ /* 0x002fe400000006ff */
[----:B------:R-:W-:Y:S01]  /*37e0*/  SHF.L.U32 R0, R11, 0x1f, RZ ;  /* 0x0000001f0b007819 */ /* 0x000fe200000006ff */
[----:B------:R-:W-:Y:S01]  /*37f0*/  @!PT LDS RZ, [RZ] ;  /* 0x00000000fffff984 */ /* 0x000fe20000000800 */
[----:B------:R-:W-:Y:S01]  /*3800*/  @!PT LDS RZ, [RZ] ;  /* 0x00000000fffff984 */ /* 0x000fe20000000800 */
[----:B------:R-:W-:Y:S01]  /*3810*/  @!PT LDS RZ, [RZ] ;  /* 0x00000000fffff984 */ /* 0x000fe20000000800 */
[----:B------:R-:W-:Y:S01]  /*3820*/  @!PT LDS RZ, [RZ] ;  /* 0x00000000fffff984 */ /* 0x000fe20000000800 */
[----:B------:R1:W-:Y:S06]  /*3830*/  MEMBAR.ALL.CTA ;  /* 0x0000000000007992 */ /* 0x0003ec0000008000 */
[----:B-1----:R-:W1:Y:S02]  /*3840*/  FENCE.VIEW.ASYNC.S ;  /* 0x00000000000073c6 */ /* 0x002e640000000000 */
[----:B-1----:R1:W-:Y:S01]  /*3850*/  SYNCS.ARRIVE.TRANS64.RED.A1T0 RZ, [R3+URZ], RZ ;  /* 0x000000ff03ff79a7 */ /* 0x0023e200081004ff */
[----:B------:R1:W3:Y:S01]  /*3860*/  @P0 SYNCS.PHASECHK.TRANS64.TRYWAIT P2, [UR4], R2 ;  /* 0x00000002ff0005a7 */ /* 0x0002e20008041104 */
[----:B------:R-:W-:Y:S01]  /*3870*/  ULEA.HI UR4, UR45, UR45, URZ, 0x1 ;  /* 0x0000002d2d047291 */ /* 0x000fe2000f8f08ff */
[----:B--2---:R-:W-:-:S03]  /*3880*/  LOP3.LUT P1, RZ, R6, 0x1, RZ, 0xc0, !PT ;  /* 0x0000000106ff7812 */ /* 0x004fc6000782c0ff */
[----:B------:R-:W-:Y:S02]  /*3890*/  USHF.L.U32 UR5, UR4, 0x5, URZ ;  /* 0x0000000504057899 */ /* 0x000fe400080006ff */
[----:B------:R-:W-:Y:S02]  /*38a0*/  ULOP3.LUT UR36, UR4, 0xffe, URZ, 0xc0, !UPT ;  /* 0x00000ffe04247892 */ /* 0x000fe4000f8ec0ff */
[----:B------:R-:W-:Y:S02]  /*38b0*/  ULOP3.LUT UR4, UR5, 0xffffffc0, URZ, 0xc0, !UPT ;  /* 0xffffffc005047892 */ /* 0x000fe4000f8ec0ff */
[----:B------:R-:W-:Y:S02]  /*38c0*/  UIADD3 UR36, UPT, UPT, -UR36, UR45, URZ ;  /* 0x0000002d24247290 */ /* 0x000fe4000fffe1ff */
[----:B------:R-:W-:Y:S01]  /*38d0*/  UIADD3 UR4, UPT, UPT, UR65, UR4, URZ ;  /* 0x0000000441047290 */ /* 0x000fe2000fffe0ff */
[----:B------:R-:W2:Y:S03]  /*38e0*/  SYNCS.PHASECHK.TRANS64.TRYWAIT P0, [UR46+0xb0], R0 ;  /* 0x0000b000ff0075a7 */ /* 0x000ea6000800112e */
[----:B------:R-:W-:Y:S01]  /*38f0*/  ULEA UR36, UR36, UR4, 0x14 ;  /* 0x0000000424247291 */ /* 0x000fe2000f8ea0ff */
[----:B-123--:R-:W-:Y:S11]  /*3900*/  @!P0 BRA `(.L_x_64) ;  /* 0x0000004400dc8947 */ /* 0x00eff60003800000 */
.L_x_140:
[----:B------:R-:W-:Y:S01]  /*3910*/  IADD3 R10, PT, PT, R10, 0x1, RZ ;  /* 0x000000010a0a7810 */ /* 0x000fe20007ffe0ff */
[----:B------:R-:W-:Y:S06]  /*3920*/  BRA.U !UP4, `(.L_x_65) ;  /* 0x000000050c107547 */ /* 0x000fec000b800000 */
[----:B------:R-:W-:Y:S01]  /*3930*/  UPLOP3.LUT UP2, UPT, UPT, UPT, UPT, 0x40, 0x4 ;  /* 0x000000000004789c */ /* 0x000fe20003f4e870 */
[----:B------:R-:W-:Y:S01]  /*3940*/  UMOV UR38, UR64 ;  /* 0x0000004000267c82 */ /* 0x000fe20008000000 */
[----:B------:R-:W-:Y:S01]  /*3950*/  UMOV UR37, UR47 ;  /* 0x0000002f00257c82 */ /* 0x000fe20008000000 */
[----:B------:R-:W-:-:S08]  /*3960*/  UMOV UR5, UR39 ;  /* 0x0000002700057c82 */ /* 0x000fd00008000000 */
.L_x_68:
[----:B------:R-:W-:Y:S02]  /*3970*/  UIADD3 UR38, UPT, UPT, UR38, 0x1, URZ ;  /* 0x0000000126267890 */ /* 0x000fe4000fffe0ff */
[----:B------:R-:W-:Y:S02]  /*3980*/  ULEA UR7, UR5, UR41, 0x3 ;  /* 0x0000002905077291 */ /* 0x000fe4000f8e18ff */
[----:B------:R-:W-:Y:S01]  /*3990*/  UISETP.NE.AND UP3, UPT, UR38, URZ, UPT ;  /* 0x000000ff2600728c */ /* 0x000fe2000bf65270 */
[----:B--23--:R-:W-:Y:S10]  /*39a0*/  @P2 BRA `(.L_x_66) ;  /* 0x00000000000c2947 */ /* 0x00cff40003800000 */
[----:B-1----:R-:W-:Y:S04]  /*39b0*/  SHF.L.U32 R2, R8, 0x1f, RZ ;  /* 0x0000001f08027819 */ /* 0x002fe800000006ff */
[----:B------:R-:W1:Y:S02]  /*39c0*/  SYNCS.PHASECHK.TRANS64.TRYWAIT P0, [UR7], R2 ;  /* 0x00000002ff0075a7 */ /* 0x000e640008001107 */
[----:B-1----:R-:W-:Y:S05]  /*39d0*/  @!P0 BRA `(.L_x_67) ;  /* 0x0000004400c08947 */ /* 0x002fea0003800000 */
.L_x_66:
[----:B------:R-:W-:Y:S01]  /*39e0*/  UISETP.NE.AND UP0, UPT, UR37, 0x1, UPT ;  /* 0x000000012500788c */ /* 0x000fe2000bf05270 */
[----:B------:R-:W-:Y:S01]  /*39f0*/  PLOP3.LUT P2, PT, PT, PT, PT, 0x80, 0x8 ;  /* 0x000000000008781c */ /* 0x000fe20003f4f070 */
[----:B------:R-:W-:Y:S02]  /*3a00*/  UIADD3 UR4, UPT, UPT, UR5, 0x1, URZ ;  /* 0x0000000105047890 */ /* 0x000fe4000fffe0ff */
[----:B------:R-:W-:Y:S02]  /*3a10*/  UIADD3 UR40, UPT, UPT, UR7, 0x18, URZ ;  /* 0x0000001807287890 */ /* 0x000fe4000fffe0ff */
[----:B------:R-:W-:Y:S01]  /*3a20*/  UISETP.NE.AND UP1, UPT, UR4, 0x3, UPT ;  /* 0x000000030400788c */ /* 0x000fe2000bf25270 */
[----:B------:R-:W-:Y:S01]  /*3a30*/  PLOP3.LUT P0, PT, PT, PT, UP0, 0x80, 0x8 ;  /* 0x000000000008781c */ /* 0x000fe20003f0f008 */
[----:B------:R-:W-:Y:S02]  /*3a40*/  UIADD3 UR37, UPT, UPT, UR37, -0x1, URZ ;  /* 0xffffffff25257890 */ /* 0x000fe4000fffe0ff */
[----:B------:R-:W-:Y:S02]  /*3a50*/  USEL UR6, URZ, 0x1, UP1 ;  /* 0x00000001ff067887 */ /* 0x000fe40008800000 */
[----:B------:R-:W-:Y:S01]  /*3a60*/  USEL UR39, UR4, URZ, UP1 ;  /* 0x000000ff04277287 */ /* 0x000fe20008800000 */
[----:B------:R-:W-:Y:S01]  /*3a70*/  UMOV UR7, 0x40004040 ;  /* 0x4000404000077882 */ /* 0x000fe20000000000 */
[----:B------:R-:W-:Y:S02]  /*3a80*/  UMOV UR35, 0x40004040 ;  /* 0x4000404000237882 */ /* 0x000fe40000000000 */
[----:B------:R-:W-:Y:S01]  /*3a90*/  @UP0 ULEA UR4, UR39, UR41, 0x3 ;  /* 0x0000002927040291 */ /* 0x000fe2000f8e18ff */
[----:B------:R-:W-:Y:S01]  /*3aa0*/  LOP3.LUT R8, R8, UR6, RZ, 0x3c, !PT ;  /* 0x0000000608087c12 */ /* 0x000fe2000f8e3cff */
[----:B------:R-:W-:Y:S01]  /*3ab0*/  ULEA UR6, UR5, UR44, 0xa ;  /* 0x0000002c05067291 */ /* 0x000fe2000f8e50ff */
[----:B------:R-:W-:Y:S02]  /*3ac0*/  UMOV UR33, 0x40004040 ;  /* 0x4000404000217882 */ /* 0x000fe40000000000 */
[----:B-1----:R-:W-:Y:S01]  /*3ad0*/  @P0 SHF.L.U32 R0, R8, 0x1f, RZ ;  /* 0x0000001f08000819 */ /* 0x002fe200000006ff */
[----:B------:R-:W-:Y:S02]  /*3ae0*/  UIADD3 UR34, UPT, UPT, UR6, 0x2, URZ ;  /* 0x0000000206227890 */ /* 0x000fe4000fffe0ff */
[----:B------:R-:W-:Y:S01]  /*3af0*/  UIADD3 UR30, UPT, UPT, UR6, 0x4, URZ ;  /* 0x00000004061e7890 */ /* 0x000fe2000fffe0ff */
[----:B------:R2:W3:Y:S01]  /*3b00*/  @P0 SYNCS.PHASECHK.TRANS64.TRYWAIT P2, [UR4], R0 ;  /* 0x00000000ff0005a7 */ /* 0x0004e20008041104 */
[----:B------:R-:W-:Y:S02]  /*3b10*/  ULEA UR4, UR5, UR43, 0xa ;  /* 0x0000002b05047291 */ /* 0x000fe4000f8e50ff */
[----:B------:R-:W-:Y:S02]  /*3b20*/  UIADD3 UR26, UPT, UPT, UR6, 0x6, URZ ;  /* 0x00000006061a7890 */ /* 0x000fe4000fffe0ff */
        /* <DEDUP_REMOVED lines=10> */
[----:B------:R-:W-:Y:S01]  /*3bd0*/  UIADD3 UR8, UPT, UPT, UR4, 0x206, URZ ;  /* 0x0000020604087890 */ /* 0x000fe2000fffe0ff */
[----:B------:R-:W-:Y:S01]  /*3be0*/  UMOV UR5, 0x40004040 ;  /* 0x4000404000057882 */ /* 0x000fe20000000000 */
[----:B------:R-:W-:Y:S01]  /*3bf0*/  UMOV UR31, 0x40004040 ;  /* 0x40004040001f7882 */ /* 0x000fe20000000000 */
[----:B------:R1:W-:Y:S01]  /*3c00*/  UTCHMMA gdesc[UR4], gdesc[UR6], tmem[UR36], tmem[UR62], idesc[UR63], UP2 ;  /* 0x00ff3e06040075ea */ /* 0x0003e20009000024 */
[----:B------:R-:W-:Y:S01]  /*3c10*/  UPLOP3.LUT UP2, UPT, UPT, UPT, UPT, 0x80, 0x8 ;  /* 0x000000000008789c */ /* 0x000fe20003f4f070 */
[----:B------:R2:W-:Y:S01]  /*3c20*/  UTCHMMA gdesc[UR32], gdesc[UR34], tmem[UR36], tmem[UR60], idesc[UR61], UPT ;  /* 0x00ff3c22200075ea */ /* 0x0005e2000b800024 */
[----:B------:R-:W-:Y:S01]  /*3c30*/  UMOV UR29, 0x40004040 ;  /* 0x40004040001d7882 */ /* 0x000fe20000000000 */
[----:B------:R-:W-:Y:S01]  /*3c40*/  UMOV UR27, 0x40004040 ;  /* 0x40004040001b7882 */ /* 0x000fe20000000000 */
        /* <DEDUP_REMOVED lines=12> */
[----:B------:R-:W-:Y:S01]  /*3d10*/  UMOV UR9, 0x40004040 ;  /* 0x4000404000097882 */ /* 0x000fe20000000000 */
[----:B------:R2:W-:Y:S01]  /*3d20*/  UTCHMMA gdesc[UR12], gdesc[UR14], tmem[UR36], tmem[UR50], idesc[UR51], UPT ;  /* 0x00ff320e0c0075ea */ /* 0x0005e2000b800024 */
[----:B------:R2:W-:Y:S01]  /*3d30*/  UTCHMMA gdesc[UR8], gdesc[UR10], tmem[UR36], tmem[UR48], idesc[UR49], UPT ;  /* 0x00ff300a080075ea */ /* 0x0005e2000b800024 */
[----:B------:R2:W-:Y:S01]  /*3d40*/  UTCBAR.MULTICAST [UR40], URZ, UR42 ;  /* 0x000000ff280073e9 */ /* 0x0005e2000800082a */
[----:B-1----:R-:W-:Y:S01]  /*3d50*/  UMOV UR5, UR39 ;  /* 0x0000002700057c82 */ /* 0x002fe20008000000 */
[----:B------:R-:W-:Y:S05]  /*3d60*/  BRA.U UP3, `(.L_x_68) ;  /* 0xfffffffd03007547 */ /* 0x000fea000b83ffff */
.L_x_65:
[----:B------:R-:W-:Y:S01]  /*3d70*/  UIADD3 UR4, UPT, UPT, UR45, 0x1, URZ ;  /* 0x000000012d047890 */ /* 0x000fe2000fffe0ff */
[C---:B------:R-:W-:Y:S01]  /*3d80*/  ISETP.NE.AND P0, PT, R10.reuse, 0x2, PT ;  /* 0x000000020a00780c */ /* 0x040fe20003f05270 */
[----:B------:R-:W-:Y:S02]  /*3d90*/  UIADD3 UR5, UPT, UPT, UR46, 0x90, URZ ;  /* 0x000000902e057890 */ /* 0x000fe4000fffe0ff */
[----:B------:R-:W-:Y:S01]  /*3da0*/  UISETP.NE.AND UP0, UPT, UR4, 0x4, UPT ;  /* 0x000000040400788c */ /* 0x000fe2000bf05270 */
[----:B-12---:R-:W-:Y:S02]  /*3db0*/  SEL R0, RZ, 0x1, P0 ;  /* 0x00000001ff007807 */ /* 0x006fe40000000000 */
[----:B------:R-:W-:Y:S01]  /*3dc0*/  SEL R10, R10, RZ, P0 ;  /* 0x000000ff0a0a7207 */ /* 0x000fe20000000000 */
[----:B------:R-:W-:Y:S01]  /*3dd0*/  USEL UR6, URZ, 0x1, UP0 ;  /* 0x00000001ff067887 */ /* 0x000fe20008000000 */
[----:B------:R-:W-:Y:S01]  /*3de0*/  LOP3.LUT R9, R9, R0, RZ, 0x3c, !PT ;  /* 0x0000000009097212 */ /* 0x000fe200078e3cff */
[----:B------:R-:W-:Y:S01]  /*3df0*/  USEL UR45, UR4, URZ, UP0 ;  /* 0x000000ff042d7287 */ /* 0x000fe20008000000 */
[----:B------:R1:W-:Y:S03]  /*3e00*/  UTCBAR [UR5], URZ ;  /* 0x000000ff050073e9 */ /* 0x0003e600080000ff */
[----:B------:R-:W-:Y:S01]  /*3e10*/  LOP3.LUT R11, R11, UR6, RZ, 0x3c, !PT ;  /* 0x000000060b0b7c12 */ /* 0x000fe2000f8e3cff */
[----:B------:R-:W-:Y:S07]  /*3e20*/  @P1 BRA `(.L_x_69) ;  /* 0xfffffff800381947 */ /* 0x000fee000383ffff */
[----:B------:R-:W2:Y:S01]  /*3e30*/  S2UR UR8, SR_CgaCtaId ;  /* 0x00000000000879c3 */ /* 0x000ea20000008800 */
[----:B------:R-:W-:Y:S01]  /*3e40*/  ELECT P0, URZ, PT ;  /* 0x0000000000ff782f */ /* 0x000fe20003800000 */
[----:B------:R-:W-:Y:S01]  /*3e50*/  IMAD.MOV.U32 R0, RZ, RZ, 0x1 ;  /* 0x00000001ff007424 */ /* 0x000fe200078e00ff */
[----:B------:R-:W-:Y:S01]  /*3e60*/  UIADD3 UR41, UPT, UPT, UR41, 0xb0, URZ ;  /* 0x000000b029297890 */ /* 0x000fe2000fffe0ff */
[----:B------:R-:W-:Y:S01]  /*3e70*/  SHF.L.U32 R2, R11, 0x1f, RZ ;  /* 0x0000001f0b027819 */ /* 0x000fe200000006ff */
[----:B------:R-:W-:-:S03]  /*3e80*/  UMOV UR4, 0x40 ;  /* 0x0000004000047882 */ /* 0x000fc60000000000 */
[----:B------:R-:W-:Y:S01]  /*3e90*/  UVIRTCOUNT.DEALLOC.SMPOOL 0x80 ;  /* 0x000000800000784c */ /* 0x000fe20000000000 */
[----:B--2---:R-:W-:Y:S02]  /*3ea0*/  ULEA UR8, UR8, UR4, 0x18 ;  /* 0x0000000408087291 */ /* 0x004fe4000f8ec0ff */
[----:B------:R-:W-:-:S07]  /*3eb0*/  ULEA UR4, UR45, UR41, 0x3 ;  /* 0x000000292d047291 */ /* 0x000fce000f8e18ff */
[----:B------:R2:W-:Y:S02]  /*3ec0*/  @P0 STS.U8 [UR8+0x1c], R0 ;  /* 0x00001c00ff000988 */ /* 0x0005e40008000008 */
[----:B------:R-:W4:Y:S02]  /*3ed0*/  SYNCS.PHASECHK.TRANS64.TRYWAIT P0, [UR4], R2 ;  /* 0x00000002ff0075a7 */ /* 0x000f240008001104 */
[----:B--2-4-:R-:W-:Y:S05]  /*3ee0*/  @!P0 BRA `(.L_x_70) ;  /* 0x0000004000948947 */ /* 0x014fea0003800000 */
.L_x_143:
[----:B------:R-:W-:-:S04]  /*3ef0*/  UIADD3 UR4, UPT, UPT, UR45, 0x1, URZ ;  /* 0x000000012d047890 */ /* 0x000fc8000fffe0ff */
[----:B------:R-:W-:-:S04]  /*3f00*/  UISETP.NE.AND UP0, UPT, UR4, 0x4, UPT ;  /* 0x000000040400788c */ /* 0x000fc8000bf05270 */
[----:B------:R-:W-:Y:S02]  /*3f10*/  USEL UR6, URZ, 0x1, UP0 ;  /* 0x00000001ff067887 */ /* 0x000fe40008000000 */
[----:B------:R-:W-:-:S04]  /*3f20*/  USEL UR4, UR4, URZ, UP0 ;  /* 0x000000ff04047287 */ /* 0x000fc80008000000 */
[----:B-1----:R-:W-:Y:S01]  /*3f30*/  ULEA UR5, UR4, UR41, 0x3 ;  /* 0x0000002904057291 */ /* 0x002fe2000f8e18ff */
[----:B--2---:R-:W-:-:S04]  /*3f40*/  LOP3.LUT R2, R11, UR6, RZ, 0x3c, !PT ;  /* 0x000000060b027c12 */ /* 0x004fc8000f8e3cff */
[----:B------:R-:W-:-:S04]  /*3f50*/  SHF.L.U32 R3, R2, 0x1f, RZ ;  /* 0x0000001f02037819 */ /* 0x000fc800000006ff */
[----:B------:R-:W1:Y:S02]  /*3f60*/  SYNCS.PHASECHK.TRANS64.TRYWAIT P0, [UR5], R3 ;  /* 0x00000003ff0075a7 */ /* 0x000e640008001105 */
[----:B-1----:R-:W-:Y:S05]  /*3f70*/  @!P0 BRA `(.L_x_71) ;  /* 0x0000004000888947 */ /* 0x002fea0003800000 */
.L_x_145:
        /* <DEDUP_REMOVED lines=9> */
.L_x_147:
[----:B------:R-:W-:-:S04]  /*4010*/  UIADD3 UR4, UPT, UPT, UR4, 0x1, URZ ;  /* 0x0000000104047890 */ /* 0x000fc8000fffe0ff */
[----:B------:R-:W-:-:S04]  /*4020*/  UISETP.NE.AND UP0, UPT, UR4, 0x4, UPT ;  /* 0x000000040400788c */ /* 0x000fc8000bf05270 */
[----:B------:R-:W-:Y:S02]  /*4030*/  USEL UR5, URZ, 0x1, UP0 ;  /* 0x00000001ff057887 */ /* 0x000fe40008000000 */
[----:B------:R-:W-:-:S04]  /*4040*/  USEL UR4, UR4, URZ, UP0 ;  /* 0x000000ff04047287 */ /* 0x000fc80008000000 */
[----:B------:R-:W-:Y:S01]  /*4050*/  ULEA UR4, UR4, UR41, 0x3 ;  /* 0x0000002904047291 */ /* 0x000fe2000f8e18ff */
[----:B------:R-:W-:-:S04]  /*4060*/  LOP3.LUT R2, R2, UR5, RZ, 0x3c, !PT ;  /* 0x0000000502027c12 */ /* 0x000fc8000f8e3cff */
[----:B------:R-:W-:-:S04]  /*4070*/  SHF.L.U32 R2, R2, 0x1f, RZ ;  /* 0x0000001f02027819 */ /* 0x000fc800000006ff */
[----:B------:R-:W2:Y:S02]  /*4080*/  SYNCS.PHASECHK.TRANS64.TRYWAIT P0, [UR4], R2 ;  /* 0x00000002ff0075a7 */ /* 0x000ea40008001104 */
[----:B--2---:R-:W-:Y:S05]  /*4090*/  @!P0 BRA `(.L_x_73) ;  /* 0x0000004000708947 */ /* 0x004fea0003800000 */
.L_x_149:
[----:B------:R-:W-:Y:S01]  /*40a0*/  NOP ;  /* 0x0000000000007918 */ /* 0x000fe20000000000 */
[----:B-1----:R-:W1:Y:S01]  /*40b0*/  LDS R0, [UR8+0x14] ;  /* 0x00001408ff007984 */ /* 0x002e620008000800 */
[----:B------:R-:W-:Y:S01]  /*40c0*/  ULOP3.LUT UR4, UR65, 0xffff, URZ, 0xc0, !UPT ;  /* 0x0000ffff41047892 */ /* 0x000fe2000f8ec0ff */
[----:B------:R-:W-:Y:S01]  /*40d0*/  UMOV UR5, 0xffff ;  /* 0x0000ffff00057882 */ /* 0x000fe20000000000 */
[----:B------:R-:W-:Y:S02]  /*40e0*/  UMOV UR6, 0x1 ;  /* 0x0000000100067882 */ /* 0x000fe40000000000 */
[----:B------:R-:W-:-:S04]  /*40f0*/  USHF.R.U32.HI UR4, URZ, 0x5, UR4 ;  /* 0x00000005ff047899 */ /* 0x000fc80008011604 */
[----:B------:R-:W-:Y:S02]  /*4100*/  USHF.L.U32 UR5, UR5, UR4, URZ ;  /* 0x0000000405057299 */ /* 0x000fe400080006ff */
[----:B------:R-:W-:-:S04]  /*4110*/  USHF.L.U32 UR4, UR6, UR4, URZ ;  /* 0x0000000406047299 */ /* 0x000fc800080006ff */
[----:B-1----:R-:W-:-:S04]  /*4120*/  LOP3.LUT R0, R0, UR5, RZ, 0xc0, !PT ;  /* 0x0000000500007c12 */ /* 0x002fc8000f8ec0ff */
[----:B------:R-:W-:-:S13]  /*4130*/  ISETP.NE.AND P0, PT, R0, UR5, PT ;  /* 0x0000000500007c0c */ /* 0x000fda000bf05270 */
[----:B------:R-:W-:Y:S05]  /*4140*/  @P0 BRA `(.L_x_74) ;  /* 0x0000000000580947 */ /* 0x000fea0003800000 */
[----:B------:R-:W1:Y:S02]  /*4150*/  LDS R0, [UR8+0x18] ;  /* 0x00001808ff007984 */ /* 0x000e640008000800 */
[----:B-1----:R-:W-:-:S04]  /*4160*/  LOP3.LUT R0, R0, UR4, RZ, 0xc0, !PT ;  /* 0x0000000400007c12 */ /* 0x002fc8000f8ec0ff */
[----:B------:R-:W-:-:S13]  /*4170*/  ISETP.NE.AND P0, PT, R0, UR4, PT ;  /* 0x0000000400007c0c */ /* 0x000fda000bf05270 */
[----:B------:R-:W-:Y:S05]  /*4180*/  @P0 BRA `(.L_x_75) ;  /* 0x00000000003c0947 */ /* 0x000fea0003800000 */
[----:B------:R-:W1:Y:S01]  /*4190*/  S2R R2, SR_LANEID ;  /* 0x0000000000027919 */ /* 0x000e620000000000 */
[----:B------:R-:W-:-:S06]  /*41a0*/  ULOP3.LUT UR5, URZ, UR5, URZ, 0x33, !UPT ;  /* 0x00000005ff057292 */ /* 0x000fcc000f8e33ff */
[----:B------:R-:W-:-:S04]  /*41b0*/  IMAD.U32 R0, RZ, RZ, UR5 ;  /* 0x00000005ff007e24 */ /* 0x000fc8000f8e00ff */
[----:B------:R2:W4:Y:S02]  /*41c0*/  REDUX UR7, R0 ;  /* 0x00000000000773c4 */ /* 0x0005240000000000 */
[----:B------:R1:W-:Y:S01]  /*41d0*/  UTCATOMSWS.AND URZ, UR5 ;  /* 0x0000000500ff79e3 */ /* 0x0003e20008000000 */
[----:B--2---:R-:W-:Y:S01]  /*41e0*/  LOP3.LUT R0, RZ, UR4, RZ, 0x33, !PT ;  /* 0x00000004ff007c12 */ /* 0x004fe2000f8e33ff */
[----:B------:R-:W-:Y:S02]  /*41f0*/  VOTEU.ANY UR4, UPT, PT ;  /* 0x0000000000047886 */ /* 0x000fe400038e0100 */
[----:B------:R-:W-:Y:S02]  /*4200*/  UFLO.U32 UR4, UR4 ;  /* 0x00000004000472bd */ /* 0x000fe400080e0000 */
[----:B------:R-:W2:Y:S04]  /*4210*/  REDUX UR6, R0 ;  /* 0x00000000000673c4 */ /* 0x000ea80000000000 */
[----:B-1----:R-:W-:-:S02]  /*4220*/  ISETP.EQ.U32.AND P0, PT, R2, UR4, PT ;  /* 0x0000000402007c0c */ /* 0x002fc4000bf02070 */
[----:B----4-:R-:W-:-:S11]  /*4230*/  MOV R2, UR7 ;  /* 0x0000000700027c02 */ /* 0x010fd60008000f00 */
[----:B------:R1:W-:Y:S01]  /*4240*/  @P0 ATOMS.AND RZ, [UR8+0x14], R2 ;  /* 0x00001402ffff098c */ /* 0x0003e2000a800008 */
[----:B--2---:R-:W-:-:S05]  /*4250*/  IMAD.U32 R0, RZ, RZ, UR6 ;  /* 0x00000006ff007e24 */ /* 0x004fca000f8e00ff */
[----:B------:R1:W-:Y:S01]  /*4260*/  @P0 ATOMS.AND RZ, [UR8+0x18], R0 ;  /* 0x00001800ffff098c */ /* 0x0003e2000a800008 */
[----:B------:R-:W-:Y:S05]  /*4270*/  BRA `(.L_x_76) ;  /* 0x0000000000147947 */ /* 0x000fea0003800000 */
.L_x_75:
[----:B------:R-:W-:Y:S02]  /*4280*/  MOV R2, 0x42a0 ;  /* 0x000042a000027802 */ /* 0x000fe40000000f00 */
[----:B---3-5:R-:W-:Y:S05]  /*4290*/  CALL.REL.NOINC `($__internal_0_$__cuda_sm10x_tcgen05_guardrail_trap_col_being_dealloced_not_returned_by_alloc) ;  /* 0x0000004000e47944 */ /* 0x028fea0003c00000 */
[----:B------:R-:W-:Y:S05]  /*42a0*/  BRA `(.L_x_76) ;  /* 0x0000000000087947 */ /* 0x000fea0003800000 */
.L_x_74:
[----:B------:R-:W-:Y:S02]  /*42b0*/  MOV R2, 0x42d0 ;  /* 0x000042d000027802 */ /* 0x000fe40000000f00 */
[----:B---3-5:R-:W-:Y:S05]  /*42c0*/  CALL.REL.NOINC `($__internal_2_$__cuda_sm10x_tcgen05_guardrail_trap_unallocated_columns_being_dealloced) ;  /* 0x0000004000f07944 */ /* 0x028fea0003c00000 */
.L_x_76:
[----:B------:R-:W-:Y:S01]  /*42d0*/  NOP ;  /* 0x0000000000007918 */ /* 0x000fe20000000000 */
[----:B------:R-:W-:Y:S05]  /*42e0*/  EXIT ;  /* 0x000000000000794d */ /* 0x000fea0003800000 */
.L_x_58:
[----:B------:R-:W-:-:S09]  /*42f0*/  UISETP.NE.OR UP0, UPT, UR22, 0x3, !UP3 ;  /* 0x000000031600788c */ /* 0x000fd2000df05670 */
[----:B------:R-:W-:Y:S05]  /*4300*/  BRA.U UP0, `(.L_x_77) ;  /* 0x0000000d00f07547 */ /* 0x000fea000b800000 */
[----:B------:R-:W2:Y:S01]  /*4310*/  LDCU UR33, c[0x0][0x370] ;  /* 0x00006e00ff2177ac */ /* 0x000ea20008000800 */
[----:B------:R-:W3:Y:S01]  /*4320*/  LDC.64 R16, c[0x0][0x348] ;  /* 0x0000d200ff107b82 */ /* 0x000ee20000000a00 */
[----:B------:R-:W-:Y:S02]  /*4330*/  HFMA2 R13, -RZ, RZ, 0, 0 ;  /* 0x00000000ff0d7431 */ /* 0x000fe400000001ff */
[----:B------:R-:W-:Y:S01]  /*4340*/  IMAD.MOV.U32 R15, RZ, RZ, 0x1 ;  /* 0x00000001ff0f7424 */ /* 0x000fe200078e00ff */
[----:B------:R-:W2:Y:S01]  /*4350*/  LDCU.128 UR28, c[0x0][0xb10] ;  /* 0x00016200ff1c77ac */ /* 0x000ea20008000c00 */
[----:B------:R-:W-:Y:S01]  /*4360*/  IMAD.MOV.U32 R14, RZ, RZ, RZ ;  /* 0x000000ffff0e7224 */ /* 0x000fe200078e00ff */
[----:B------:R-:W-:Y:S01]  /*4370*/  MOV R7, 0x2000 ;  /* 0x0000200000077802 */ /* 0x000fe20000000f00 */
[----:B------:R-:W4:Y:S01]  /*4380*/  LDCU UR32, c[0x0][0x374] ;  /* 0x00006e80ff2077ac */ /* 0x000f220008000800 */
[----:B------:R-:W1:Y:S01]  /*4390*/  LDC.64 R2, c[0x0][0x888] ;  /* 0x00022200ff027b82 */ /* 0x000e620000000a00 */
[----:B------:R-:W4:Y:S01]  /*43a0*/  LDCU UR15, c[0x0][0xb0c] ;  /* 0x00016180ff0f77ac */ /* 0x000f220008000800 */
[----:B------:R-:W4:Y:S06]  /*43b0*/  LDCU UR38, c[0x0][0xb20] ;  /* 0x00016400ff2677ac */ /* 0x000f2c0008000800 */
[----:B------:R-:W1:Y:S01]  /*43c0*/  LDC.64 R4, c[0x0][0x890] ;  /* 0x00022400ff047b82 */ /* 0x000e620000000a00 */
[----:B------:R-:W3:Y:S01]  /*43d0*/  LDCU UR4, c[0x0][0xb30] ;  /* 0x00016600ff0477ac */ /* 0x000ee20008000800 */
[----:B--2---:R-:W-:-:S02]  /*43e0*/  UIMAD.WIDE.U32 UR6, UR33, UR28, URZ ;  /* 0x0000001c210672a5 */ /* 0x004fc4000f8e00ff */
[----:B----4-:R-:W-:Y:S01]  /*43f0*/  UIMAD.WIDE.U32 UR8, UR32, UR31, URZ ;  /* 0x0000001f200872a5 */ /* 0x010fe2000f8e00ff */
[----:B------:R-:W-:Y:S01]  /*4400*/  UMOV UR24, 0x400 ;  /* 0x0000040000187882 */ /* 0x000fe20000000000 */
[----:B------:R-:W-:-:S03]  /*4410*/  UPLOP3.LUT UP3, UPT, UPT, UPT, UPT, 0x40, 0x4 ;  /* 0x000000000004789c */ /* 0x000fc60003f6e870 */
[----:B------:R-:W-:Y:S01]  /*4420*/  UMOV UR6, UR7 ;  /* 0x0000000700067c82 */ /* 0x000fe20008000000 */
[----:B------:R-:W-:Y:S01]  /*4430*/  UISETP.GE.AND UP0, UPT, UR42, 0x1, UPT ;  /* 0x000000012a00788c */ /* 0x000fe2000bf06270 */
[----:B------:R-:W-:Y:S01]  /*4440*/  UMOV UR34, UR9 ;  /* 0x0000000900227c82 */ /* 0x000fe20008000000 */
[----:B------:R-:W-:Y:S01]  /*4450*/  UISETP.NE.AND UP4, UPT, UR42, 0x1, UPT ;  /* 0x000000012a00788c */ /* 0x000fe2000bf85270 */
[----:B------:R-:W2:Y:S01]  /*4460*/  LDCU.64 UR16, c[0x0][0xb28] ;  /* 0x00016500ff1077ac */ /* 0x000ea20008000a00 */
[----:B------:R-:W-:Y:S02]  /*4470*/  ULEA UR24, UR54, UR24, 0x18 ;  /* 0x0000001836187291 */ /* 0x000fe4000f8ec0ff */
[----:B------:R-:W-:Y:S02]  /*4480*/  UISETP.NE.AND UP6, UPT, UR15, 0x1, UPT ;  /* 0x000000010f00788c */ /* 0x000fe4000bfc5270 */
[----:B------:R-:W-:Y:S02]  /*4490*/  UISETP.NE.AND UP5, UPT, UR30, 0x1, UPT ;  /* 0x000000011e00788c */ /* 0x000fe4000bfa5270 */
[----:B------:R-:W-:-:S02]  /*44a0*/  USHF.R.U32.HI UR35, URZ, UR29, UR6 ;  /* 0x0000001dff237299 */ /* 0x000fc40008011606 */
[----:B------:R-:W-:Y:S02]  /*44b0*/  USHF.R.U32.HI UR34, URZ, UR38, UR34 ;  /* 0x00000026ff227299 */ /* 0x000fe40008011622 */
[----:B---3--:R-:W-:Y:S01]  /*44c0*/  UISETP.NE.AND UP2, UPT, UR4, 0x1, UPT ;  /* 0x000000010400788c */ /* 0x008fe2000bf45270 */
[----:B------:R-:W-:-:S10]  /*44d0*/  UMOV UR12, URZ ;  /* 0x000000ff000c7c82 */ /* 0x000fd40008000000 */
.L_x_86:
[C---:B------:R-:W-:Y:S02]  /*44e0*/  LEA R12, R14.reuse, UR24, 0x3 ;  /* 0x000000180e0c7c11 */ /* 0x040fe4000f8e18ff */
[----:B------:R-:W-:Y:S02]  /*44f0*/  SHF.L.U32 R0, R13, 0x1f, RZ ;  /* 0x0000001f0d007819 */ /* 0x000fe400000006ff */
[----:B------:R-:W-:Y:S02]  /*4500*/  LEA R8, R14, UR24, 0x4 ;  /* 0x000000180e087c11 */ /* 0x000fe4000f8e20ff */
[----:B---3--:R-:W3:Y:S02]  /*4510*/  SYNCS.PHASECHK.TRANS64.TRYWAIT P0, [R12+URZ+0x70], R0 ;  /* 0x000070000c0075a7 */ /* 0x008ee400080011ff */
[----:B---3--:R-:W-:Y:S05]  /*4520*/  @!P0 BRA `(.L_x_78) ;  /* 0x0000003c00648947 */ /* 0x008fea0003800000 */
.L_x_150:
        /* <DEDUP_REMOVED lines=8> */
[----:B----4-:R-:W-:Y:S11]  /*45b0*/  LOP3.LUT P0, RZ, R10, 0x1, RZ, 0xc0, !PT ;  /* 0x000000010aff7812 */ /* 0x010ff6000780c0ff */
[----:B------:R-:W-:Y:S02]  /*45c0*/  @!UPT UIADD3 URZ, UPT, UPT, URZ, URZ, URZ ;  /* 0x000000fffffff290 */ /* 0x000fe4000fffe0ff */
[----:B-1----:R-:W-:Y:S01]  /*45d0*/  VOTEU.ANY UP1, P0 ;  /* 0x0000000000ff7886 */ /* 0x002fe20000020100 */
[----:B------:R-:W-:Y:S11]  /*45e0*/  PLOP3.LUT P0, PT, PT, PT, UP1, 0x80, 0x8 ;  /* 0x000000000008781c */ /* 0x000ff60003f0f018 */
[----:B------:R-:W-:Y:S02]  /*45f0*/  @!UPT UIADD3 URZ, UPT, UPT, URZ, URZ, URZ ;  /* 0x000000fffffff290 */ /* 0x000fe4000fffe0ff */
[----:B---3--:R-:W-:Y:S02]  /*4600*/  @P0 SHF.R.U32.HI R0, RZ, 0x10, R9 ;  /* 0x00000010ff000819 */ /* 0x008fe40000011609 */
[----:B------:R-:W-:Y:S02]  /*4610*/  @P0 MOV R6, R8 ;  /* 0x0000000800060202 */ /* 0x000fe40000000f00 */
[----:B------:R-:W-:Y:S01]  /*4620*/  @P0 R2UR UR4, R0 ;  /* 0x00000000000402ca */ /* 0x000fe200000e0000 */
[----:B------:R-:W-:Y:S01]  /*4630*/  VIADD R0, R12, 0x80 ;  /* 0x000000800c007836 */ /* 0x000fe20000000000 */
[----:B------:R-:W-:Y:S02]  /*4640*/  @P0 LOP3.LUT R8, R9, 0xffff, RZ, 0xc0, !PT ;  /* 0x0000ffff09080812 */ /* 0x000fe400078ec0ff */
[----:B------:R-:W-:Y:S02]  /*4650*/  @P0 R2UR UR6, R6 ;  /* 0x00000000060602ca */ /* 0x000fe400000e0000 */
[----:B------:R-:W-:Y:S02]  /*4660*/  PRMT R0, RZ, 0x654, R0 ;  /* 0x00000654ff007816 */ /* 0x000fe40000000000 */
[----:B------:R-:W-:Y:S02]  /*4670*/  @P0 R2UR UR5, R8 ;  /* 0x00000000080502ca */ /* 0x000fe400000e0000 */
[----:B------:R1:W-:Y:S03]  /*4680*/  SYNCS.ARRIVE.TRANS64.RED.A1T0 RZ, [R0+URZ], RZ ;  /* 0x000000ff00ff79a7 */ /* 0x0003e600081004ff */
[----:B------:R-:W-:Y:S04]  /*4690*/  @UP1 UMOV UR27, UR4 ;  /* 0x00000004001b1c82 */ /* 0x000fe80008000000 */
[----:B------:R-:W-:Y:S04]  /*46a0*/  @UP1 UMOV UR14, UR6 ;  /* 0x00000006000e1c82 */ /* 0x000fe80008000000 */
[----:B------:R-:W-:Y:S01]  /*46b0*/  @UP1 UMOV UR13, UR5 ;  /* 0x00000005000d1c82 */ /* 0x000fe20008000000 */
[----:B------:R-:W-:Y:S05]  /*46c0*/  BRA.U !UP0, `(.L_x_79) ;  /* 0x0000000108a47547 */ /* 0x000fea000b800000 */
[----:B------:R-:W-:Y:S02]  /*46d0*/  UIMAD.WIDE.U32 UR8, UR13, UR31, URZ ;  /* 0x0000001f0d0872a5 */ /* 0x000fe4000f8e00ff */
[----:B------:R-:W-:Y:S02]  /*46e0*/  UIMAD.WIDE.U32 UR10, UR14, UR28, URZ ;  /* 0x0000001c0e0a72a5 */ /* 0x000fe4000f8e00ff */
[----:B------:R-:W-:Y:S02]  /*46f0*/  USEL UR4, UR32, UR34, !UP5 ;  /* 0x0000002220047287 */ /* 0x000fe4000e800000 */
[----:B------:R-:W-:Y:S02]  /*4700*/  USEL UR7, UR33, UR35, !UP6 ;  /* 0x0000002321077287 */ /* 0x000fe4000f000000 */
[----:B--2---:R-:W-:Y:S02]  /*4710*/  UIMAD.WIDE.U32 UR18, UR4, UR16, URZ ;  /* 0x00000010041272a5 */ /* 0x004fe4000f8e00ff */
[----:B------:R-:W-:Y:S01]  /*4720*/  UIMAD.WIDE.U32 UR20, UR7, UR16, URZ ;  /* 0x00000010071472a5 */ /* 0x000fe2000f8e00ff */
[----:B------:R-:W-:Y:S02]  /*4730*/  UMOV UR5, UR9 ;  /* 0x0000000900057c82 */ /* 0x000fe40008000000 */
[----:B------:R-:W-:Y:S03]  /*4740*/  USHF.R.U32.HI UR6, URZ, UR38, UR5 ;  /* 0x00000026ff067299 */ /* 0x000fe60008011605 */
[----:B------:R-:W-:Y:S01]  /*4750*/  UMOV UR5, UR11 ;  /* 0x0000000b00057c82 */ /* 0x000fe20008000000 */
[----:B------:R-:W-:Y:S02]  /*4760*/  USEL UR6, UR13, UR6, !UP5 ;  /* 0x000000060d067287 */ /* 0x000fe4000e800000 */
[----:B------:R-:W-:Y:S02]  /*4770*/  USHF.R.U32.HI UR8, URZ, UR29, UR5 ;  /* 0x0000001dff087299 */ /* 0x000fe40008011605 */
[----:B------:R-:W-:Y:S01]  /*4780*/  UIMAD.WIDE.U32 UR10, UR6, UR16, URZ ;  /* 0x00000010060a72a5 */ /* 0x000fe2000f8e00ff */
[----:B------:R-:W-:Y:S02]  /*4790*/  UMOV UR5, UR19 ;  /* 0x0000001300057c82 */ /* 0x000fe40008000000 */
[----:B------:R-:W-:Y:S03]  /*47a0*/  @UP4 USHF.R.U32.HI UR4, URZ, UR17, UR5 ;  /* 0x00000011ff044299 */ /* 0x000fe60008011605 */
[----:B------:R-:W-:Y:S01]  /*47b0*/  UMOV UR5, UR21 ;  /* 0x0000001500057c82 */ /* 0x000fe20008000000 */
[----:B------:R-:W-:Y:S02]  /*47c0*/  UIMAD UR4, UR42, UR4, URZ ;  /* 0x000000042a0472a4 */ /* 0x000fe4000f8e02ff */
[----:B------:R-:W-:Y:S02]  /*47d0*/  @UP4 USHF.R.U32.HI UR7, URZ, UR17, UR5 ;  /* 0x00000011ff074299 */ /* 0x000fe40008011605 */
[----:B------:R-:W-:Y:S02]  /*47e0*/  USEL UR5, UR14, UR8, !UP6 ;  /* 0x000000080e057287 */ /* 0x000fe4000f000000 */
[----:B------:R-:W-:Y:S02]  /*47f0*/  UIMAD UR8, UR42, UR7, URZ ;  /* 0x000000072a0872a4 */ /* 0x000fe4000f8e02ff */
[----:B------:R-:W-:Y:S03]  /*4800*/  UISETP.GE.AND UP0, UPT, UR6, UR4, UPT ;  /* 0x000000040600728c */ /* 0x000fe6000bf06270 */
[----:B------:R-:W-:Y:S01]  /*4810*/  UMOV UR4, UR11 ;  /* 0x0000000b00047c82 */ /* 0x000fe20008000000 */
[----:B------:R-:W-:Y:S02]  /*4820*/  UISETP.GE.OR UP0, UPT, UR5, UR8, UP0 ;  /* 0x000000080500728c */ /* 0x000fe40008706670 */
[----:B------:R-:W-:Y:S02]  /*4830*/  USHF.R.U32.HI UR4, URZ, UR17, UR4 ;  /* 0x00000011ff047299 */ /* 0x000fe40008011604 */
[----:B------:R-:W-:Y:S02]  /*4840*/  UIMAD.WIDE.U32 UR8, UR5, UR16, URZ ;  /* 0x00000010050872a5 */ /* 0x000fe4000f8e00ff */
[----:B------:R-:W-:Y:S04]  /*4850*/  USEL UR10, UR6, UR4, !UP4 ;  /* 0x00000004060a7287 */ /* 0x000fe8000e000000 */
[----:B------:R-:W-:Y:S01]  /*4860*/  UIADD3 UR11, UPT, UPT, -UR10, URZ, URZ ;  /* 0x000000ff0a0b7290 */ /* 0x000fe2000fffe1ff */
[----:B------:R-:W-:Y:S02]  /*4870*/  @!UP0 UMOV UR4, UR9 ;  /* 0x0000000900048c82 */ /* 0x000fe40008000000 */
[----:B------:R-:W-:Y:S02]  /*4880*/  @!UP0 USHF.R.U32.HI UR4, URZ, UR17, UR4 ;  /* 0x00000011ff048299 */ /* 0x000fe40008011604 */
[----:B------:R-:W-:Y:S02]  /*4890*/  UIMAD UR8, UR42, UR11, UR6 ;  /* 0x0000000b2a0872a4 */ /* 0x000fe4000f8e0206 */
[----:B------:R-:W-:Y:S04]  /*48a0*/  @!UP0 USEL UR4, UR5, UR4, !UP4 ;  /* 0x0000000405048287 */ /* 0x000fe8000e000000 */
[----:B------:R-:W-:Y:S02]  /*48b0*/  @!UP0 UIMAD UR8, UR7, UR8, UR4 ;  /* 0x00000008070882a4 */ /* 0x000fe4000f8e0204 */
[----:B------:R-:W-:Y:S02]  /*48c0*/  @!UP0 UIADD3 UR9, UPT, UPT, UR10, -UR4, URZ ;  /* 0x800000040a098290 */ /* 0x000fe4000fffe0ff */
[----:B------:R-:W-:Y:S02]  /*48d0*/  UIADD3 UR4, UPT, UPT, -UR5, URZ, URZ ;  /* 0x000000ff05047290 */ /* 0x000fe4000fffe1ff */
[----:B------:R-:W-:Y:S02]  /*48e0*/  UIADD3 UR7, UPT, UPT, -UR6, URZ, URZ ;  /* 0x000000ff06077290 */ /* 0x000fe4000fffe1ff */
[----:B------:R-:W-:Y:S02]  /*48f0*/  @!UP0 UIMAD UR6, UR9, UR42, UR5 ;  /* 0x0000002a090682a4 */ /* 0x000fe4000f8e0205 */
[----:B------:R-:W-:Y:S02]  /*4900*/  UIMAD UR14, UR15, UR4, UR14 ;  /* 0x000000040f0e72a4 */ /* 0x000fe4000f8e020e */
[----:B------:R-:W-:Y:S01]  /*4910*/  UIMAD UR13, UR30, UR7, UR13 ;  /* 0x000000071e0d72a4 */ /* 0x000fe2000f8e020d */
[----:B------:R-:W-:Y:S02]  /*4920*/  @!UP0 UMOV UR5, UR8 ;  /* 0x0000000800058c82 */ /* 0x000fe40008000000 */
[----:B------:R-:W-:Y:S02]  /*4930*/  UIMAD UR14, UR5, UR15, UR14 ;  /* 0x0000000f050e72a4 */ /* 0x000fe4000f8e020e */
[----:B------:R-:W-:Y:S11]  /*4940*/  UIMAD UR13, UR6, UR30, UR13 ;  /* 0x0000001e060d72a4 */ /* 0x000ff6000f8e020d */
[----:B------:R-:W-:Y:S01]  /*4950*/  @!UPT UIADD3 URZ, UPT, UPT, URZ, URZ, URZ ;  /* 0x000000fffffff290 */ /* 0x000fe2000fffe0ff */
.L_x_79:
[----:B------:R-:W3:Y:S01]  /*4960*/  @!UP2 LDCU.128 UR20, c[0x0][0xb10] ;  /* 0x00016200ff14a7ac */ /* 0x000ee20008000c00 */
[C---:B------:R-:W-:Y:S02]  /*4970*/  ISETP.NE.U32.AND P1, PT, R4.reuse, RZ, PT ;  /* 0x000000ff0400720c */ /* 0x040fe40003f25070 */
[----:B------:R-:W-:Y:S02]  /*4980*/  ISETP.NE.U32.AND P0, PT, R4, RZ, PT ;  /* 0x000000ff0400720c */ /* 0x000fe40003f05070 */
[C---:B------:R-:W-:Y:S02]  /*4990*/  ISETP.NE.AND.EX P1, PT, R5.reuse, RZ, PT, P1 ;  /* 0x000000ff0500720c */ /* 0x040fe40003f25310 */
[----:B------:R-:W-:Y:S01]  /*49a0*/  ISETP.NE.AND.EX P0, PT, R5, RZ, PT, P0 ;  /* 0x000000ff0500720c */ /* 0x000fe20003f05300 */
[----:B------:R-:W4:Y:S01]  /*49b0*/  @!UP2 LDCU UR5, c[0x0][0xb0c] ;  /* 0x00016180ff05a7ac */ /* 0x000f220008000800 */
[----:B------:R-:W-:Y:S02]  /*49c0*/  USHF.L.U32 UR11, UR25, 0x6, URZ ;  /* 0x00000006190b7899 */ /* 0x000fe400080006ff */
[----:B------:R-:W-:Y:S02]  /*49d0*/  USHF.L.U32 UR10, UR26, 0x6, URZ ;  /* 0x000000061a0a7899 */ /* 0x000fe400080006ff */
[----:B---3--:R-:W-:Y:S07]  /*49e0*/  UIMAD.WIDE.U32 UR6, UR14, UR20, URZ ;  /* 0x000000140e0672a5 */ /* 0x008fee000f8e00ff */
[----:B------:R-:W-:Y:S01]  /*49f0*/  @!UP2 UMOV UR4, UR7 ;  /* 0x000000070004ac82 */ /* 0x000fe20008000000 */
[----:B----4-:R-:W-:Y:S02]  /*4a00*/  @!UP2 UISETP.NE.AND UP0, UPT, UR5, 0x1, UPT ;  /* 0x000000010500a88c */ /* 0x010fe4000bf05270 */
[----:B------:R-:W-:Y:S02]  /*4a10*/  @!UP2 USHF.R.U32.HI UR4, URZ, UR21, UR4 ;  /* 0x00000015ff04a299 */ /* 0x000fe40008011604 */
[----:B------:R-:W-:Y:S02]  /*4a20*/  UIMAD.WIDE.U32 UR6, UR13, UR23, URZ ;  /* 0x000000170d0672a5 */ /* 0x000fe4000f8e00ff */
[----:B------:R-:W-:Y:S02]  /*4a30*/  @!UP2 USEL UR8, UR14, UR4, !UP0 ;  /* 0x000000040e08a287 */ /* 0x000fe4000c000000 */
[----:B------:R-:W-:Y:S03]  /*4a40*/  @!UP2 UISETP.NE.AND UP0, UPT, UR22, 0x1, UPT ;  /* 0x000000011600a88c */ /* 0x000fe6000bf05270 */
[----:B------:R-:W-:Y:S02]  /*4a50*/  @!UP2 UMOV UR6, UR7 ;  /* 0x000000070006ac82 */ /* 0x000fe40008000000 */
[----:B------:R-:W3:Y:S02]  /*4a60*/  @!UP2 LDCU UR4, c[0x0][0xb20] ;  /* 0x00016400ff04a7ac */ /* 0x000ee40008000800 */
[----:B---3--:R-:W-:Y:S04]  /*4a70*/  @!UP2 USHF.R.U32.HI UR6, URZ, UR4, UR6 ;  /* 0x00000004ff06a299 */ /* 0x008fe80008011606 */
[----:B------:R-:W-:Y:S04]  /*4a80*/  @!UP2 USEL UR6, UR13, UR6, !UP0 ;  /* 0x000000060d06a287 */ /* 0x000fe8000c000000 */
[----:B------:R-:W-:Y:S02]  /*4a90*/  @!UP2 UIADD3 UR4, UPT, UPT, -UR8, UR6, URZ ;  /* 0x000000060804a290 */ /* 0x000fe4000fffe1ff */
[----:B------:R-:W-:Y:S02]  /*4aa0*/  @!UP2 UIADD3 UR6, UPT, UPT, UR8, -UR6, URZ ;  /* 0x800000060806a290 */ /* 0x000fe4000fffe0ff */
[----:B------:R-:W-:Y:S02]  /*4ab0*/  @!UP2 UIMAD UR14, UR4, UR5, UR14 ;  /* 0x00000005040ea2a4 */ /* 0x000fe4000f8e020e */
[----:B------:R-:W-:Y:S01]  /*4ac0*/  @!UP2 UIMAD UR13, UR6, UR22, UR13 ;  /* 0x00000016060da2a4 */ /* 0x000fe2000f8e020d */
[----:B------:R-:W-:Y:S11]  /*4ad0*/  BRA.U UP3, `(.L_x_80) ;  /* 0x0000000103107547 */ /* 0x000ff6000b800000 */
[----:B------:R-:W-:Y:S04]  /*4ae0*/  MOV R6, UR37 ;  /* 0x0000002500067c02 */ /* 0x000fe80008000f00 */
[----:B------:R-:W-:Y:S04]  /*4af0*/  SHF.L.U32 R6, R6, 0x1f, RZ ;  /* 0x0000001f06067819 */ /* 0x000fe800000006ff */
[----:B------:R-:W3:Y:S02]  /*4b00*/  SYNCS.PHASECHK.TRANS64.TRYWAIT P2, [UR24+0x68], R6 ;  /* 0x00006806ff0075a7 */ /* 0x000ee40008041118 */
[----:B---3--:R-:W-:Y:S05]  /*4b10*/  @!P2 BRA `(.L_x_81) ;  /* 0x0000003400fca947 */ /* 0x008fea0003800000 */
.L_x_80:
[----:B------:R-:W-:Y:S05]  /*4b20*/  @!P1 BRA `(.L_x_82) ;  /* 0x0000000000309947 */ /* 0x000fea0003800000 */
[----:B------:R-:W-:Y:S01]  /*4b30*/  ISETP.NE.U32.AND P1, PT, R2, RZ, PT ;  /* 0x000000ff0200720c */ /* 0x000fe20003f25070 */
[----:B------:R-:W3:Y:S01]  /*4b40*/  LDCU.64 UR4, c[0x0][0x358] ;  /* 0x00006b00ff0477ac */ /* 0x000ee20008000a00 */
[----:B------:R-:W-:Y:S02]  /*4b50*/  IMAD.MOV.U32 R53, RZ, RZ, 0x1 ;  /* 0x00000001ff357424 */ /* 0x000fe400078e00ff */
[----:B------:R-:W-:Y:S11]  /*4b60*/  ISETP.NE.AND.EX P1, PT, R3, RZ, PT, P1 ;  /* 0x000000ff0300720c */ /* 0x000ff60003f25310 */
[----:B------:R-:W-:Y:S02]  /*4b70*/  @!UPT UIADD3 URZ, UPT, UPT, URZ, URZ, URZ ;  /* 0x000000fffffff290 */ /* 0x000fe4000fffe0ff */
[----:B------:R-:W4:Y:S01]  /*4b80*/  @P1 LDC.64 R8, c[0x0][0x888] ;  /* 0x00022200ff081b82 */ /* 0x000f220000000a00 */
[----:B-1----:R-:W-:Y:S04]  /*4b90*/  @P1 IMAD R0, R4, UR36, RZ ;  /* 0x0000002404001c24 */ /* 0x002fe8000f8e02ff */
[----:B----4-:R-:W-:Y:S04]  /*4ba0*/  @P1 IMAD.WIDE R8, R0, 0x4, R8 ;  /* 0x0000000400081825 */ /* 0x010fe800078e0208 */
[----:B------:R-:W-:Y:S01]  /*4bb0*/  HFMA2 R0, -RZ, RZ, 0, 5.9604644775390625e-08 ;  /* 0x00000001ff007431 */ /* 0x000fe200000001ff */
[----:B---3-5:R3:W5:Y:S04]  /*4bc0*/  @P1 LDG.E R26, desc[UR4][R8.64] ;  /* 0x00000004081a1981 */ /* 0x028768000c1e1900 */
[----:B------:R-:W-:Y:S01]  /*4bd0*/  @!P1 PRMT R53, R0, 0x7610, R53 ;  /* 0x0000761000359816 */ /* 0x000fe20000000035 */
[----:B---3--:R-:W4:Y:S06]  /*4be0*/  @!P1 LDC R26, c[0x0][0x880] ;  /* 0x00022000ff1a9b82 */ /* 0x008f2c0000000800 */
.L_x_82:
[----:B----45:R-:W-:Y:S01]  /*4bf0*/  @!P0 FSETP.EQ.AND P1, PT, R26, RZ, PT ;  /* 0x000000ff1a00820b */ /* 0x030fe20003f22000 */
[----:B------:R-:W-:Y:S01]  /*4c00*/  @!UPT UIADD3 URZ, UPT, UPT, URZ, URZ, URZ ;  /* 0x000000fffffff290 */ /* 0x000fe2000fffe0ff */
[----:B------:R-:W-:Y:S11]  /*4c10*/  @!P0 BRA `(.L_x_83) ;  /* 0x0000000000188947 */ /* 0x000ff60003800000 */
[----:B------:R-:W-:Y:S02]  /*4c20*/  LOP3.LUT P0, RZ, R53, 0xff, RZ, 0xc0, !PT ;  /* 0x000000ff35ff7812 */ /* 0x000fe4000780c0ff */
[----:B------:R-:W-:Y:S04]  /*4c30*/  ISETP.NE.U32.AND P1, PT, R2, RZ, PT ;  /* 0x000000ff0200720c */ /* 0x000fe80003f25070 */
[----:B------:R-:W-:Y:S04]  /*4c40*/  ISETP.NE.AND.EX P1, PT, R3, RZ, PT, P1 ;  /* 0x000000ff0300720c */ /* 0x000fe80003f25310 */
[----:B------:R-:W-:Y:S03]  /*4c50*/  PLOP3.LUT P1, PT, P1, PT, PT, 0x8, 0x80 ;  /* 0x000000000080781c */ /* 0x000fe60000f2e170 */
[----:B------:R-:W-:Y:S11]  /*4c60*/  @P0 FSETP.EQ.AND P1, PT, R26, RZ, PT ;  /* 0x000000ff1a00020b */ /* 0x000ff60003f22000 */
[----:B------:R-:W-:Y:S02]  /*4c70*/  @!UPT UIADD3 URZ, UPT, UPT, URZ, URZ, URZ ;  /* 0x000000fffffff290 */ /* 0x000fe4000fffe0ff */
.L_x_83:
[----:B------:R-:W-:Y:S01]  /*4c80*/  ULEA UR4, UR12, UR24, 0x3 ;  /* 0x000000180c047291 */ /* 0x000fe2000f8e18ff */
[----:B------:R-:W-:Y:S02]  /*4c90*/  SHF.L.U32 R9, R15, 0x1f, RZ ;  /* 0x0000001f0f097819 */ /* 0x000fe400000006ff */
[----:B------:R-:W-:Y:S04]  /*4ca0*/  ELECT P0, URZ, PT ;  /* 0x0000000000ff782f */ /* 0x000fe80003800000 */
[----:B------:R-:W-:Y:S02]  /*4cb0*/  PLOP3.LUT P1, PT, P1, P0, PT, 0xf2, 0x2f ;  /* 0x00000000002f781c */ /* 0x000fe40000f21e72 */
[----:B------:R-:W3:Y:S11]  /*4cc0*/  SYNCS.PHASECHK.TRANS64.TRYWAIT P2, [UR4+0x48], R9 ;  /* 0x00004809ff0075a7 */ /* 0x000ef60008041104 */
[----:B------:R-:W-:Y:S05]  /*4cd0*/  @!P1 IADD3 R8, P0, PT, R16, 0x580, RZ ;  /* 0x0000058010089810 */ /* 0x000fea0007f1e0ff */
[----:B-1----:R-:W-:Y:S01]  /*4ce0*/  @!P1 IMAD.X R6, RZ, RZ, R17, P0 ;  /* 0x000000ffff069224 */ /* 0x002fe200000e0611 */
[----:B---3--:R-:W-:Y:S07]  /*4cf0*/  @!P2 BRA `(.L_x_84) ;  /* 0x00000034009ca947 */ /* 0x008fee0003800000 */
.L_x_153:
[----:B------:R-:W-:Y:S01]  /*4d00*/  @!P1 R2UR UR7, R6 ;  /* 0x00000000060792ca */ /* 0x000fe200000e0000 */
[----:B------:R-:W-:Y:S01]  /*4d10*/  UIADD3 UR5, UPT, UPT, UR12, 0x1, URZ ;  /* 0x000000010c057890 */ /* 0x000fe2000fffe0ff */
[----:B------:R-:W-:Y:S01]  /*4d20*/  @!P1 R2UR UR6, R8 ;  /* 0x00000000080692ca */ /* 0x000fe200000e0000 */
[----:B------:R-:W-:Y:S01]  /*4d30*/  UIADD3 UR9, UPT, UPT, UR4, 0x30, URZ ;  /* 0x0000003004097890 */ /* 0x000fe2000fffe0ff */
[----:B------:R-:W-:Y:S01]  /*4d40*/  @!P1 IMAD.MOV.U32 R6, RZ, RZ, 0x2000 ;  /* 0x00002000ff069424 */ /* 0x000fe200078e00ff */
[----:B------:R-:W-:Y:S01]  /*4d50*/  UISETP.NE.AND UP0, UPT, UR5, 0x3, UPT ;  /* 0x000000030500788c */ /* 0x000fe2000bf05270 */
[----:B------:R-:W-:Y:S01]  /*4d60*/  VIADD R14, R14, 0x1 ;  /* 0x000000010e0e7836 */ /* 0x000fe20000000000 */
[----:B------:R-:W-:Y:S01]  /*4d70*/  UMOV UR22, 0x0 ;  /* 0x0000000000167882 */ /* 0x000fe20000000000 */
[----:B------:R-:W-:Y:S01]  /*4d80*/  UMOV UR23, 0x10000000 ;  /* 0x1000000000177882 */ /* 0x000fe20000000000 */
[----:B------:R-:W-:Y:S04]  /*4d90*/  UPRMT UR20, UR54, 0x654, UR9 ;  /* 0x0000065436147896 */ /* 0x000fe80008000009 */
[----:B-1----:R-:W-:Y:S01]  /*4da0*/  IMAD.U32 R9, RZ, RZ, UR7 ;  /* 0x00000007ff097e24 */ /* 0x002fe2000f8e00ff */
[----:B------:R-:W-:Y:S01]  /*4db0*/  USEL UR7, URZ, 0x1, UP0 ;  /* 0x00000001ff077887 */ /* 0x000fe20008000000 */
[----:B------:R-:W-:Y:S01]  /*4dc0*/  IMAD.U32 R8, RZ, RZ, UR6 ;  /* 0x00000006ff087e24 */ /* 0x000fe2000f8e00ff */
[----:B------:R-:W-:Y:S02]  /*4dd0*/  USEL UR6, UR5, URZ, UP0 ;  /* 0x000000ff05067287 */ /* 0x000fe40008000000 */
[----:B------:R-:W-:Y:S01]  /*4de0*/  VOTEU.ALL UP0, P1 ;  /* 0x0000000000ff7886 */ /* 0x000fe20000800000 */
[----:B------:R-:W-:Y:S02]  /*4df0*/  @!P1 R2UR UR19, R9 ;  /* 0x00000000091392ca */ /* 0x000fe400000e0000 */
[----:B------:R-:W-:Y:S02]  /*4e00*/  @!P1 R2UR UR18, R8 ;  /* 0x00000000081292ca */ /* 0x000fe400000e0000 */
[----:B------:R-:W-:Y:S01]  /*4e10*/  @!UP0 ULEA UR5, UR12, UR24, 0xd ;  /* 0x000000180c058291 */ /* 0x000fe2000f8e68ff */
[----:B------:R-:W-:Y:S02]  /*4e20*/  LOP3.LUT R15, R15, UR7, RZ, 0x3c, !PT ;  /* 0x000000070f0f7c12 */ /* 0x000fe4000f8e3cff */
[----:B------:R-:W-:Y:S01]  /*4e30*/  UMOV UR12, UR36 ;  /* 0x00000024000c7c82 */ /* 0x000fe20008000000 */
[----:B------:R-:W-:Y:S01]  /*4e40*/  @!UP0 UIADD3 UR8, UPT, UPT, UR5, 0x400, URZ ;  /* 0x0000040005088890 */ /* 0x000fe2000fffe0ff */
[----:B------:R-:W-:Y:S01]  /*4e50*/  SHF.L.U32 R0, R15, 0x1f, RZ ;  /* 0x0000001f0f007819 */ /* 0x000fe200000006ff */
[----:B------:R-:W-:Y:S01]  /*4e60*/  VOTEU.ALL UP0, P1 ;  /* 0x0000000000ff7886 */ /* 0x000fe20000800000 */
[----:B------:R-:W-:Y:S06]  /*4e70*/  ULEA UR5, UR6, UR24, 0x3 ;  /* 0x0000001806057291 */ /* 0x000fec000f8e18ff */
[----:B------:R1:W-:Y:S01]  /*4e80*/  @!UP0 UTMALDG.3D [UR8], [UR18], desc[UR22] ;  /* 0x00001608120085b4 */ /* 0x0003e20008011000 */
[----:B------:R1:W-:Y:S01]  /*4e90*/  @!P1 SYNCS.ARRIVE.TRANS64.RED.A0TR RZ, [UR4+0x30], R6 ;  /* 0x00003006ffff99a7 */ /* 0x0003e20008300404 */
[----:B------:R-:W-:Y:S01]  /*4ea0*/  SYNCS.ARRIVE.TRANS64.RED.A1T0 RZ, [UR20], RZ ;  /* 0x000000ffffff79a7 */ /* 0x000fe20008100414 */
[----:B------:R-:W3:Y:S02]  /*4eb0*/  SYNCS.PHASECHK.TRANS64.TRYWAIT P0, [UR5+0x48], R0 ;  /* 0x00004800ff0075a7 */ /* 0x000ee40008001105 */
[----:B-1-3--:R-:W-:Y:S05]  /*4ec0*/  @!P0 BRA `(.L_x_85) ;  /* 0x0000003400408947 */ /* 0x00afea0003800000 */
.L_x_155:
[----:B------:R-:W-:Y:S01]  /*4ed0*/  UIADD3 UR9, UPT, UPT, UR5, 0x30, URZ ;  /* 0x0000003005097890 */ /* 0x000fe2000fffe0ff */
[----:B-1----:R-:W-:Y:S01]  /*4ee0*/  @!P1 IADD3 R6, P0, PT, R16, 0x580, RZ ;  /* 0x0000058010069810 */ /* 0x002fe20007f1e0ff */
[----:B------:R-:W-:Y:S01]  /*4ef0*/  UPLOP3.LUT UP3, UPT, UPT, UPT, UPT, 0x80, 0x8 ;  /* 0x000000000008789c */ /* 0x000fe20003f6f070 */
[----:B------:R-:W-:Y:S01]  /*4f00*/  R2UR UR23, R55 ;  /* 0x00000000371772ca */ /* 0x000fe200000e0000 */
[----:B------:R-:W-:Y:S01]  /*4f10*/  UMOV UR20, 0x0 ;  /* 0x0000000000147882 */ /* 0x000fe20000000000 */
[----:B------:R-:W-:Y:S01]  /*4f20*/  @!P1 R2UR UR7, R6 ;  /* 0x00000000060792ca */ /* 0x000fe200000e0000 */
[----:B------:R-:W-:Y:S01]  /*4f30*/  @!P1 IMAD.X R0, RZ, RZ, R17, P0 ;  /* 0x000000ffff009224 */ /* 0x000fe200000e0611 */
[----:B------:R-:W-:Y:S01]  /*4f40*/  UMOV UR21, 0x10000000 ;  /* 0x1000000000157882 */ /* 0x000fe20000000000 */
[----:B------:R-:W-:Y:S01]  /*4f50*/  UMOV UR12, UR36 ;  /* 0x00000024000c7c82 */ /* 0x000fe20008000000 */
[----:B------:R-:W-:Y:S01]  /*4f60*/  VOTEU.ALL UP0, P1 ;  /* 0x0000000000ff7886 */ /* 0x000fe20000800000 */
[----:B------:R-:W-:Y:S01]  /*4f70*/  R2UR UR22, R56 ;  /* 0x00000000381672ca */ /* 0x000fe200000e0000 */
[----:B------:R-:W-:Y:S01]  /*4f80*/  UMOV UR36, UR27 ;  /* 0x0000001b00247c82 */ /* 0x000fe20008000000 */
[----:B------:R-:W-:Y:S02]  /*4f90*/  @!P1 R2UR UR4, R0 ;  /* 0x00000000000492ca */ /* 0x000fe400000e0000 */
[----:B------:R-:W-:Y:S01]  /*4fa0*/  @!UP0 UIADD3 UR10, UPT, UPT, UR10, 0x20, URZ ;  /* 0x000000200a0a8890 */ /* 0x000fe2000fffe0ff */
[C---:B------:R-:W-:Y:S01]  /*4fb0*/  ISETP.NE.AND P0, PT, R14.reuse, 0x2, PT ;  /* 0x000000020e00780c */ /* 0x040fe20003f05270 */
[----:B------:R-:W-:Y:S02]  /*4fc0*/  UIADD3 UR26, UPT, UPT, UR13, UR23, URZ ;  /* 0x000000170d1a7290 */ /* 0x000fe4000fffe0ff */
[----:B------:R-:W-:Y:S01]  /*4fd0*/  IMAD.U32 R8, RZ, RZ, UR7 ;  /* 0x00000007ff087e24 */ /* 0x000fe2000f8e00ff */
[----:B------:R-:W-:Y:S02]  /*4fe0*/  SEL R0, RZ, 0x1, P0 ;  /* 0x00000001ff007807 */ /* 0x000fe40000000000 */
[----:B------:R-:W-:Y:S02]  /*4ff0*/  SEL R14, R14, RZ, P0 ;  /* 0x000000ff0e0e7207 */ /* 0x000fe40000000000 */
[----:B------:R-:W-:Y:S01]  /*5000*/  @!P1 R2UR UR18, R8 ;  /* 0x00000000081292ca */ /* 0x000fe200000e0000 */
[----:B------:R-:W-:Y:S01]  /*5010*/  UIADD3 UR25, UPT, UPT, UR14, UR22, URZ ;  /* 0x000000160e197290 */ /* 0x000fe2000fffe0ff */
[----:B------:R-:W-:Y:S01]  /*5020*/  IMAD.U32 R9, RZ, RZ, UR4 ;  /* 0x00000004ff097e24 */ /* 0x000fe2000f8e00ff */
[----:B------:R-:W-:Y:S01]  /*5030*/  @!UP0 ULEA UR4, UR6, UR24, 0xd ;  /* 0x0000001806048291 */ /* 0x000fe2000f8e68ff */
[----:B------:R-:W-:Y:S03]  /*5040*/  LOP3.LUT R13, R13, R0, RZ, 0x3c, !PT ;  /* 0x000000000d0d7212 */ /* 0x000fe600078e3cff */
[----:B------:R-:W-:Y:S01]  /*5050*/  @!P1 R2UR UR19, R9 ;  /* 0x00000000091392ca */ /* 0x000fe200000e0000 */
[----:B------:R-:W-:Y:S01]  /*5060*/  @!UP0 UIADD3 UR8, UPT, UPT, UR4, 0x400, URZ ;  /* 0x0000040004088890 */ /* 0x000fe2000fffe0ff */
[----:B------:R-:W-:Y:S01]  /*5070*/  VOTEU.ALL UP0, P1 ;  /* 0x0000000000ff7886 */ /* 0x000fe20000800000 */
[----:B------:R-:W-:Y:S10]  /*5080*/  UPRMT UR4, UR54, 0x654, UR9 ;  /* 0x0000065436047896 */ /* 0x000ff40008000009 */
[----:B------:R1:W-:Y:S01]  /*5090*/  @!UP0 UTMALDG.3D [UR8], [UR18], desc[UR20] ;  /* 0x00001408120085b4 */ /* 0x0003e20008011000 */
[----:B------:R3:W-:Y:S01]  /*50a0*/  @!P1 SYNCS.ARRIVE.TRANS64.RED.A0TR RZ, [UR5+0x30], R7 ;  /* 0x00003007ffff99a7 */ /* 0x0007e20008300405 */
[----:B------:R-:W-:Y:S01]  /*50b0*/  SYNCS.ARRIVE.TRANS64.RED.A1T0 RZ, [UR4], RZ ;  /* 0x000000ffffff79a7 */ /* 0x000fe20008100404 */
[----:B------:R-:W-:Y:S04]  /*50c0*/  UIADD3 UR4, UPT, UPT, UR6, 0x1, URZ ;  /* 0x0000000106047890 */ /* 0x000fe8000fffe0ff */
[----:B------:R-:W-:Y:S04]  /*50d0*/  UISETP.NE.AND UP0, UPT, UR4, 0x3, UPT ;  /* 0x000000030400788c */ /* 0x000fe8000bf05270 */
[----:B------:R-:W-:Y:S06]  /*50e0*/  USEL UR5, URZ, 0x1, UP0 ;  /* 0x00000001ff057887 */ /* 0x000fec0008000000 */
[----:B------:R-:W-:Y:S01]  /*50f0*/  LOP3.LUT R15, R15, UR5, RZ, 0x3c, !PT ;  /* 0x000000050f0f7c12 */ /* 0x000fe2000f8e3cff */
[----:B-1----:R-:W-:Y:S01]  /*5100*/  USEL UR12, UR4, URZ, UP0 ;  /* 0x000000ff040c7287 */ /* 0x002fe20008000000 */
[----:B------:R-:W-:Y:S11]  /*5110*/  BRA.U UP1, `(.L_x_86) ;  /* 0xfffffff101f07547 */ /* 0x000ff6000b83ffff */
[----:B------:R-:W-:Y:S01]  /*5120*/  UIADD3 UR24, UPT, UPT, UR24, 0x48, URZ ;  /* 0x0000004818187890 */ /* 0x000fe2000fffe0ff */
[----:B------:R-:W-:-:S03]  /*5130*/  SHF.L.U32 R2, R15, 0x1f, RZ ;  /* 0x0000001f0f027819 */ /* 0x000fc600000006ff */
[----:B------:R-:W-:-:S09]  /*5140*/  ULEA UR4, UR12, UR24, 0x3 ;  /* 0x000000180c047291 */ /* 0x000fd2000f8e18ff */
[----:B------:R-:W1:Y:S02]  /*5150*/  SYNCS.PHASECHK.TRANS64.TRYWAIT P0, [UR4], R2 ;  /* 0x00000002ff0075a7 */ /* 0x000e640008001104 */
[----:B-1----:R-:W-:Y:S05]  /*5160*/  @!P0 BRA `(.L_x_87) ;  /* 0x0000003000b08947 */ /* 0x002fea0003800000 */
.L_x_157:
        /* <DEDUP_REMOVED lines=9> */
.L_x_159:
        /* <DEDUP_REMOVED lines=8> */
.L_x_89:
[----:B-1----:R1:W4:Y:S02]  /*5280*/  SYNCS.PHASECHK.TRANS64.TRYWAIT P0, [R0+URZ], R2 ;  /* 0x00000002000075a7 */ /* 0x00232400080011ff */
[----:B----4-:R-:W-:Y:S05]  /*5290*/  @!P0 NANOSLEEP.SYNCS 0x989680 ;  /* 0x009896800000895d */ /* 0x010fea0003900000 */
[----:B------:R-:W4:Y:S02]  /*52a0*/  @!P0 SYNCS.PHASECHK.TRANS64 P0, [R0+URZ], R2 ;  /* 0x00000002000085a7 */ /* 0x000f2400080010ff */
[----:B--2-4-:R-:W-:Y:S05]  /*52b0*/  @P0 EXIT ;  /* 0x000000000000094d */ /* 0x014fea0003800000 */
[----:B------:R-:W-:Y:S05]  /*52c0*/  BRA `(.L_x_89) ;  /* 0xfffffffc00ec7947 */ /* 0x000fea000383ffff */
.L_x_77:
[----:B------:R-:W-:-:S06]  /*52d0*/  UISETP.GE.AND UP0, UPT, UR22, 0x4, UPT ;  /* 0x000000041600788c */ /* 0x000fcc000bf06270 */
[----:B------:R-:W-:-:S13]  /*52e0*/  PLOP3.LUT P0, PT, PT, PT, UP0, 0x80, 0x8 ;  /* 0x000000000008781c */ /* 0x000fda0003f0f008 */
[----:B-1----:R-:W-:Y:S05]  /*52f0*/  @!P0 EXIT ;  /* 0x000000000000894d */ /* 0x002fea0003800000 */
[----:B------:R-:W-:Y:S01]  /*5300*/  BAR.SYNC.DEFER_BLOCKING 0x6, 0xa0 ;  /* 0x0182800000007b1d */ /* 0x000fe20000010000 */
[C---:B------:R-:W-:Y:S01]  /*5310*/  IMAD.SHL.U32 R4, R64.reuse, 0x20, RZ ;  /* 0x0000002040047824 */ /* 0x040fe200078e00ff */
[C---:B------:R-:W-:Y:S01]  /*5320*/  R2P PR, R64.reuse, 0x6 ;  /* 0x0000000640007804 */ /* 0x040fe20000000000 */
[C---:B------:R-:W-:Y:S01]  /*5330*/  IMAD.SHL.U32 R2, R64.reuse, 0x4, RZ ;  /* 0x0000000440027824 */ /* 0x040fe200078e00ff */
[----:B------:R-:W-:Y:S01]  /*5340*/  CS2R R60, SRZ ;  /* 0x00000000003c7805 */ /* 0x000fe2000001ff00 */
[----:B------:R-:W-:Y:S01]  /*5350*/  IMAD.U32 R23, R64, 0x10000, RZ ;  /* 0x0001000040177824 */ /* 0x000fe200078e00ff */
[----:B------:R-:W-:Y:S01]  /*5360*/  UMOV UR44, 0x400 ;  /* 0x00000400002c7882 */ /* 0x000fe20000000000 */
[----:B------:R-:W1:Y:S01]  /*5370*/  LDCU.64 UR4, c[0x0][0x890] ;  /* 0x00011200ff0477ac */ /* 0x000e620008000a00 */
[----:B------:R-:W2:Y:S01]  /*5380*/  LDC.64 R50, c[0x0][0x8b0] ;  /* 0x00022c00ff327b82 */ /* 0x000ea20000000a00 */
[----:B------:R-:W-:Y:S01]  /*5390*/  LOP3.LUT R3, R4, 0xe0, RZ, 0xc0, !PT ;  /* 0x000000e004037812 */ /* 0x000fe200078ec0ff */
[----:B------:R-:W-:Y:S01]  /*53a0*/  IMAD.SHL.U32 R52, R64, 0x10, RZ ;  /* 0x0000001040347824 */ /* 0x000fe200078e00ff */
[----:B------:R-:W-:Y:S01]  /*53b0*/  ULEA UR44, UR54, UR44, 0x18 ;  /* 0x0000002c362c7291 */ /* 0x000fe2000f8ec0ff */
[----:B------:R-:W-:Y:S01]  /*53c0*/  LOP3.LUT R4, R4, 0x100, RZ, 0xc0, !PT ;  /* 0x0000010004047812 */ /* 0x000fe200078ec0ff */
[----:B------:R-:W-:Y:S01]  /*53d0*/  IMAD.MOV.U32 R63, RZ, RZ, 0x8 ;  /* 0x00000008ff3f7424 */ /* 0x000fe200078e00ff */
[----:B------:R-:W-:Y:S01]  /*53e0*/  LOP3.LUT R2, R3, 0x1c, R2, 0xf8, !PT ;  /* 0x0000001c03027812 */ /* 0x000fe200078ef802 */
[----:B------:R-:W-:Y:S01]  /*53f0*/  IMAD.MOV.U32 R62, RZ, RZ, 0x10 ;  /* 0x00000010ff3e7424 */ /* 0x000fe200078e00ff */
[----:B------:R-:W3:Y:S01]  /*5400*/  LDC.64 R48, c[0x0][0x8a8] ;  /* 0x00022a00ff307b82 */ /* 0x000ee20000000a00 */
[----:B------:R-:W-:Y:S01]  /*5410*/  SHF.R.U32.HI R3, RZ, 0x2, R64 ;  /* 0x00000002ff037819 */ /* 0x000fe20000011640 */
[----:B------:R-:W-:Y:S01]  /*5420*/  IMAD.MOV.U32 R22, RZ, RZ, RZ ;  /* 0x000000ffff167224 */ /* 0x000fe200078e00ff */
[----:B------:R-:W-:Y:S01]  /*5430*/  LOP3.LUT R23, R23, 0x600000, RZ, 0xc0, !PT ;  /* 0x0060000017177812 */ /* 0x000fe200078ec0ff */
[----:B------:R-:W-:Y:S01]  /*5440*/  IMAD.MOV.U32 R59, RZ, RZ, RZ ;  /* 0x000000ffff3b7224 */ /* 0x000fe200078e00ff */
[----:B------:R-:W-:Y:S01]  /*5450*/  LOP3.LUT R52, R4, 0x600, R52, 0xf8, !PT ;  /* 0x0000060004347812 */ /* 0x000fe200078ef834 */
[----:B------:R-:W4:Y:S01]  /*5460*/  LDCU UR63, c[0x0][0x370] ;  /* 0x00006e00ff3f77ac */ /* 0x000f220008000800 */
[----:B------:R-:W-:Y:S01]  /*5470*/  LOP3.LUT R2, R2, 0x4, R3, 0x78, !PT ;  /* 0x0000000402027812 */ /* 0x000fe200078e7803 */
[----:B------:R-:W4:Y:S01]  /*5480*/  LDS R0, [UR44+0x120] ;  /* 0x0001202cff007984 */ /* 0x000f220008000800 */
[----:B-1----:R-:W-:Y:S01]  /*5490*/  IMAD.U32 R66, RZ, RZ, UR4 ;  /* 0x00000004ff427e24 */ /* 0x002fe2000f8e00ff */
[----:B------:R-:W-:Y:S01]  /*54a0*/  UIADD3 UR4, UPT, UPT, UR44, 0x400, URZ ;  /* 0x000004002c047890 */ /* 0x000fe2000fffe0ff */
[----:B------:R-:W-:Y:S01]  /*54b0*/  LOP3.LUT R52, R52, R2, RZ, 0xfc, !PT ;  /* 0x0000000234347212 */ /* 0x000fe200078efcff */
[----:B------:R-:W-:Y:S01]  /*54c0*/  IMAD.U32 R65, RZ, RZ, UR5 ;  /* 0x00000005ff417e24 */ /* 0x000fe2000f8e00ff */
[----:B------:R-:W-:Y:S01]  /*54d0*/  LOP3.LUT R64, R64, 0x60, RZ, 0xc0, !PT ;  /* 0x0000006040407812 */ /* 0x000fe200078ec0ff */
[----:B------:R-:W1:Y:S01]  /*54e0*/  LDCU UR43, c[0x0][0xb0c] ;  /* 0x00016180ff2b77ac */ /* 0x000e620008000800 */
[----:B------:R-:W-:Y:S01]  /*54f0*/  SEL R63, R63, 0xfffffff8, !P1 ;  /* 0xfffffff83f3f7807 */ /* 0x000fe20004800000 */
[----:B------:R-:W-:Y:S01]  /*5500*/  IMAD.U32 R68, RZ, RZ, UR4 ;  /* 0x00000004ff447e24 */ /* 0x000fe2000f8e00ff */
[----:B------:R-:W-:Y:S01]  /*5510*/  SEL R62, R62, 0xfffffff0, !P2 ;  /* 0xfffffff03e3e7807 */ /* 0x000fe20005000000 */
[----:B------:R-:W1:Y:S01]  /*5520*/  LDCU UR39, c[0x0][0xb30] ;  /* 0x00016600ff2777ac */ /* 0x000e620008000800 */
[----:B------:R-:W1:Y:S01]  /*5530*/  LDCU.64 UR60, c[0x0][0x888] ;  /* 0x00011100ff3c77ac */ /* 0x000e620008000a00 */
[----:B------:R-:W1:Y:S01]  /*5540*/  LDCU.64 UR40, c[0x0][0xb28] ;  /* 0x00016500ff2877ac */ /* 0x000e620008000a00 */
[----:B------:R-:W1:Y:S01]  /*5550*/  LDCU.128 UR56, c[0x0][0xb10] ;  /* 0x00016200ff3877ac */ /* 0x000e620008000c00 */
[----:B------:R-:W1:Y:S01]  /*5560*/  LDCU UR62, c[0x0][0x374] ;  /* 0x00006e80ff3e77ac */ /* 0x000e620008000800 */
[----:B------:R-:W-:Y:S01]  /*5570*/  UMOV UR55, 0x1 ;  /* 0x0000000100377882 */ /* 0x000fe20000000000 */
[----:B------:R-:W-:Y:S01]  /*5580*/  UMOV UR46, URZ ;  /* 0x000000ff002e7c82 */ /* 0x000fe20008000000 */
[----:B------:R-:W-:Y:S01]  /*5590*/  UMOV UR53, URZ ;  /* 0x000000ff00357c82 */ /* 0x000fe20008000000 */
[----:B------:R-:W-:Y:S01]  /*55a0*/  UMOV UR52, URZ ;  /* 0x000000ff00347c82 */ /* 0x000fe20008000000 */
[----:B-1234-:R-:W-:-:S07]  /*55b0*/  IMAD.IADD R23, R0, 0x1, R23 ;  /* 0x0000000100177824 */ /* 0x01efce00078e0217 */
.L_x_120:
[C---:B------:R-:W-:Y:S02]  /*55c0*/  LEA R0, R59.reuse, UR44, 0x3 ;  /* 0x0000002c3b007c11 */ /* 0x040fe4000f8e18ff */
[----:B------:R-:W-:Y:S02]  /*55d0*/  SHF.L.U32 R2, R60, 0x1f, RZ ;  /* 0x0000001f3c027819 */ /* 0x000fe400000006ff */
[----:B------:R-:W-:Y:S02]  /*55e0*/  LEA R4, R59, UR44, 0x4 ;  /* 0x0000002c3b047c11 */ /* 0x000fe4000f8e20ff */
[----:B------:R-:W1:Y:S02]  /*55f0*/  SYNCS.PHASECHK.TRANS64.TRYWAIT P0, [R0+URZ+0x70], R2 ;  /* 0x00007002000075a7 */ /* 0x000e6400080011ff */
[----:B-1----:R-:W-:Y:S05]  /*5600*/  @!P0 BRA `(.L_x_90) ;  /* 0x0000002c00b88947 */ /* 0x002fea0003800000 */
.L_x_160:
[----:B------:R-:W-:Y:S01]  /*5610*/  R2UR UR7, R67 ;  /* 0x00000000430772ca */ /* 0x000fe200000e0000 */
[----:B------:R-:W2:Y:S01]  /*5620*/  LDS.128 R4, [R4+0x100] ;  /* 0x0001000004047984 */ /* 0x000ea20000000c00 */
[----:B-1----:R-:W-:Y:S01]  /*5630*/  VIADD R0, R0, 0x80 ;  /* 0x0000008000007836 */ /* 0x002fe20000000000 */
[----:B------:R-:W-:Y:S04]  /*5640*/  UISETP.GE.AND UP0, UPT, UR42, 0x1, UPT ;  /* 0x000000012a00788c */ /* 0x000fe8000bf06270 */
[----:B------:R-:W-:Y:S01]  /*5650*/  PRMT R0, RZ, 0x654, R0 ;  /* 0x00000654ff007816 */ /* 0x000fe20000000000 */
[----:B------:R-:W-:Y:S01]  /*5660*/  @!PT LDS RZ, [RZ] ;  /* 0x00000000fffff984 */ /* 0x000fe20000000800 */
[----:B------:R-:W-:Y:S01]  /*5670*/  @!PT LDS RZ, [RZ] ;  /* 0x00000000fffff984 */ /* 0x000fe20000000800 */
[----:B------:R-:W-:Y:S01]  /*5680*/  @!PT LDS RZ, [RZ] ;  /* 0x00000000fffff984 */ /* 0x000fe20000000800 */
[----:B------:R-:W-:Y:S01]  /*5690*/  @!PT LDS RZ, [RZ] ;  /* 0x00000000fffff984 */ /* 0x000fe20000000800 */
[----:B------:R1:W-:Y:S06]  /*56a0*/  MEMBAR.ALL.CTA ;  /* 0x0000000000007992 */ /* 0x0003ec0000008000 */
[----:B-1----:R-:W1:Y:S02]  /*56b0*/  FENCE.VIEW.ASYNC.S ;  /* 0x00000000000073c6 */ /* 0x002e640000000000 */
[----:B-1----:R1:W-:Y:S01]  /*56c0*/  SYNCS.ARRIVE.TRANS64.RED.A1T0 RZ, [R0+URZ], RZ ;  /* 0x000000ff00ff79a7 */ /* 0x0023e200081004ff */
[----:B--2---:R-:W-:Y:S11]  /*56d0*/  LOP3.LUT P0, RZ, R6, 0x1, RZ, 0xc0, !PT ;  /* 0x0000000106ff7812 */ /* 0x004ff6000780c0ff */
[----:B------:R-:W-:Y:S02]  /*56e0*/  @!UPT UIADD3 URZ, UPT, UPT, URZ, URZ, URZ ;  /* 0x000000fffffff290 */ /* 0x000fe4000fffe0ff */
[----:B------:R-:W-:Y:S01]  /*56f0*/  VOTEU.ANY UP1, P0 ;  /* 0x0000000000ff7886 */ /* 0x000fe20000020100 */
[----:B------:R-:W-:Y:S01]  /*5700*/  PLOP3.LUT P0, PT, PT, PT, UP1, 0x80, 0x8 ;  /* 0x000000000008781c */ /* 0x000fe20003f0f018 */
[----:B------:R-:W-:Y:S06]  /*5710*/  UP2UR UR4, UPR, URZ, 0x2 ;  /* 0x00000002ff047883 */ /* 0x000fec0008000000 */
[----:B------:R-:W-:Y:S06]  /*5720*/  IMAD.U32 R69, RZ, RZ, UR4 ;  /* 0x00000004ff457e24 */ /* 0x000fec000f8e00ff */
[----:B------:R-:W-:Y:S02]  /*5730*/  @P0 SHF.R.U32.HI R2, RZ, 0x10, R5 ;  /* 0x00000010ff020819 */ /* 0x000fe40000011605 */
[----:B------:R-:W-:Y:S02]  /*5740*/  @P0 MOV R3, R4 ;  /* 0x0000000400030202 */ /* 0x000fe40000000f00 */
[----:B------:R-:W-:Y:S02]  /*5750*/  @P0 R2UR UR4, R2 ;  /* 0x00000000020402ca */ /* 0x000fe400000e0000 */
[----:B------:R-:W-:Y:S02]  /*5760*/  @P0 LOP3.LUT R4, R5, 0xffff, RZ, 0xc0, !PT ;  /* 0x0000ffff05040812 */ /* 0x000fe400078ec0ff */
[----:B------:R-:W-:Y:S02]  /*5770*/  @P0 R2UR UR6, R3 ;  /* 0x00000000030602ca */ /* 0x000fe400000e0000 */
[----:B------:R-:W-:Y:S07]  /*5780*/  @P0 R2UR UR5, R4 ;  /* 0x00000000040502ca */ /* 0x000fee00000e0000 */
[----:B------:R-:W-:Y:S02]  /*5790*/  @UP1 UMOV UR7, UR4 ;  /* 0x0000000400071c82 */ /* 0x000fe40008000000 */
[----:B------:R-:W-:Y:S02]  /*57a0*/  IMAD.U32 R67, RZ, RZ, UR7 ;  /* 0x00000007ff437e24 */ /* 0x000fe4000f8e00ff */
[----:B------:R-:W-:Y:S02]  /*57b0*/  @UP1 UMOV UR38, UR6 ;  /* 0x0000000600261c82 */ /* 0x000fe40008000000 */
[----:B------:R-:W-:Y:S01]  /*57c0*/  @UP1 UMOV UR37, UR5 ;  /* 0x0000000500251c82 */ /* 0x000fe20008000000 */
[----:B-1----:R-:W-:Y:S05]  /*57d0*/  BRA.U !UP0, `(.L_x_91) ;  /* 0x0000000108cc7547 */ /* 0x002fea000b800000 */
[----:B------:R-:W1:Y:S01]  /*57e0*/  LDCU UR12, c[0x0][0xb20] ;  /* 0x00016400ff0c77ac */ /* 0x000e620008000800 */
[----:B------:R-:W-:Y:S02]  /*57f0*/  UIMAD.WIDE.U32 UR4, UR62, UR59, URZ ;  /* 0x0000003b3e0472a5 */ /* 0x000fe4000f8e00ff */
[----:B------:R-:W-:Y:S02]  /*5800*/  UIMAD.WIDE.U32 UR6, UR63, UR56, URZ ;  /* 0x000000383f0672a5 */ /* 0x000fe4000f8e00ff */
[----:B------:R-:W-:Y:S02]  /*5810*/  UISETP.NE.AND UP0, UPT, UR58, 0x1, UPT ;  /* 0x000000013a00788c */ /* 0x000fe4000bf05270 */
[----:B------:R-:W-:Y:S02]  /*5820*/  UIMAD.WIDE.U32 UR8, UR37, UR59, URZ ;  /* 0x0000003b250872a5 */ /* 0x000fe4000f8e00ff */
[----:B------:R-:W-:Y:S02]  /*5830*/  UIMAD.WIDE.U32 UR10, UR38, UR56, URZ ;  /* 0x00000038260a72a5 */ /* 0x000fe4000f8e00ff */
[----:B------:R-:W-:Y:S02]  /*5840*/  UISETP.NE.AND UP1, UPT, UR43, 0x1, UPT ;  /* 0x000000012b00788c */ /* 0x000fe4000bf25270 */
[----:B------:R-:W-:Y:S01]  /*5850*/  UISETP.NE.AND UP2, UPT, UR42, 0x1, UPT ;  /* 0x000000012a00788c */ /* 0x000fe2000bf45270 */
[----:B------:R-:W-:Y:S02]  /*5860*/  UMOV UR4, UR5 ;  /* 0x0000000500047c82 */ /* 0x000fe40008000000 */
[----:B-1----:R-:W-:Y:S03]  /*5870*/  USHF.R.U32.HI UR5, URZ, UR12, UR4 ;  /* 0x0000000cff057299 */ /* 0x002fe60008011604 */
[----:B------:R-:W-:Y:S02]  /*5880*/  UMOV UR4, UR7 ;  /* 0x0000000700047c82 */ /* 0x000fe40008000000 */
[----:B------:R-:W-:Y:S02]  /*5890*/  USHF.R.U32.HI UR7, URZ, UR57, UR4 ;  /* 0x00000039ff077299 */ /* 0x000fe40008011604 */
[----:B------:R-:W-:Y:S02]  /*58a0*/  USEL UR4, UR62, UR5, !UP0 ;  /* 0x000000053e047287 */ /* 0x000fe4000c000000 */
[----:B------:R-:W-:Y:S01]  /*58b0*/  USEL UR7, UR63, UR7, !UP1 ;  /* 0x000000073f077287 */ /* 0x000fe2000c800000 */
[----:B------:R-:W-:Y:S01]  /*58c0*/  UMOV UR5, UR9 ;  /* 0x0000000900057c82 */ /* 0x000fe20008000000 */
[----:B------:R-:W-:Y:S02]  /*58d0*/  UIMAD.WIDE.U32 UR8, UR4, UR40, URZ ;  /* 0x00000028040872a5 */ /* 0x000fe4000f8e00ff */
[----:B------:R-:W-:Y:S03]  /*58e0*/  USHF.R.U32.HI UR6, URZ, UR12, UR5 ;  /* 0x0000000cff067299 */ /* 0x000fe60008011605 */
[----:B------:R-:W-:Y:S01]  /*58f0*/  UMOV UR5, UR11 ;  /* 0x0000000b00057c82 */ /* 0x000fe20008000000 */
[----:B------:R-:W-:Y:S02]  /*5900*/  UIMAD.WIDE.U32 UR10, UR7, UR40, URZ ;  /* 0x00000028070a72a5 */ /* 0x000fe4000f8e00ff */
[----:B------:R-:W-:Y:S02]  /*5910*/  USHF.R.U32.HI UR12, URZ, UR57, UR5 ;  /* 0x00000039ff0c7299 */ /* 0x000fe40008011605 */
[----:B------:R-:W-:Y:S01]  /*5920*/  USEL UR6, UR37, UR6, !UP0 ;  /* 0x0000000625067287 */ /* 0x000fe2000c000000 */
[----:B------:R-:W-:Y:S02]  /*5930*/  UMOV UR5, UR9 ;  /* 0x0000000900057c82 */ /* 0x000fe40008000000 */
[----:B------:R-:W-:Y:S01]  /*5940*/  UMOV UR10, UR11 ;  /* 0x0000000b000a7c82 */ /* 0x000fe20008000000 */
[----:B------:R-:W-:Y:S02]  /*5950*/  @UP2 USHF.R.U32.HI UR4, URZ, UR41, UR5 ;  /* 0x00000029ff042299 */ /* 0x000fe40008011605 */
[----:B------:R-:W-:Y:S02]  /*5960*/  @UP2 USHF.R.U32.HI UR7, URZ, UR41, UR10 ;  /* 0x00000029ff072299 */ /* 0x000fe4000801160a */
[----:B------:R-:W-:Y:S02]  /*5970*/  UIMAD UR4, UR42, UR4, URZ ;  /* 0x000000042a0472a4 */ /* 0x000fe4000f8e02ff */
[----:B------:R-:W-:Y:S02]  /*5980*/  UIMAD.WIDE.U32 UR10, UR6, UR40, URZ ;  /* 0x00000028060a72a5 */ /* 0x000fe4000f8e00ff */
[----:B------:R-:W-:Y:S02]  /*5990*/  USEL UR5, UR38, UR12, !UP1 ;  /* 0x0000000c26057287 */ /* 0x000fe4000c800000 */
[----:B------:R-:W-:Y:S02]  /*59a0*/  UIMAD UR8, UR42, UR7, URZ ;  /* 0x000000072a0872a4 */ /* 0x000fe4000f8e02ff */
[----:B------:R-:W-:Y:S03]  /*59b0*/  UISETP.GE.AND UP0, UPT, UR6, UR4, UPT ;  /* 0x000000040600728c */ /* 0x000fe6000bf06270 */
[----:B------:R-:W-:Y:S01]  /*59c0*/  UMOV UR4, UR11 ;  /* 0x0000000b00047c82 */ /* 0x000fe20008000000 */
[----:B------:R-:W-:Y:S02]  /*59d0*/  UISETP.GE.OR UP0, UPT, UR5, UR8, UP0 ;  /* 0x000000080500728c */ /* 0x000fe40008706670 */
[----:B------:R-:W-:Y:S02]  /*59e0*/  USHF.R.U32.HI UR4, URZ, UR41, UR4 ;  /* 0x00000029ff047299 */ /* 0x000fe40008011604 */
[----:B------:R-:W-:Y:S02]  /*59f0*/  UIMAD.WIDE.U32 UR8, UR5, UR40, URZ ;  /* 0x00000028050872a5 */ /* 0x000fe4000f8e00ff */
[----:B------:R-:W-:Y:S02]  /*5a00*/  USEL UR11, UR6, UR4, !UP2 ;  /* 0x00000004060b7287 */ /* 0x000fe4000d000000 */
[----:B------:R-:W-:Y:S02]  /*5a10*/  UIADD3 UR8, UPT, UPT, -UR5, URZ, URZ ;  /* 0x000000ff05087290 */ /* 0x000fe4000fffe1ff */
[----:B------:R-:W-:Y:S01]  /*5a20*/  UIADD3 UR10, UPT, UPT, -UR11, URZ, URZ ;  /* 0x000000ff0b0a7290 */ /* 0x000fe2000fffe1ff */
[----:B------:R-:W-:Y:S01]  /*5a30*/  @!UP0 UMOV UR4, UR9 ;  /* 0x0000000900048c82 */ /* 0x000fe20008000000 */
[----:B------:R-:W-:Y:S02]  /*5a40*/  UIADD3 UR9, UPT, UPT, -UR6, URZ, URZ ;  /* 0x000000ff06097290 */ /* 0x000fe4000fffe1ff */
[----:B------:R-:W-:Y:S02]  /*5a50*/  @!UP0 USHF.R.U32.HI UR4, URZ, UR41, UR4 ;  /* 0x00000029ff048299 */ /* 0x000fe40008011604 */
[----:B------:R-:W-:Y:S02]  /*5a60*/  UIMAD UR10, UR42, UR10, UR6 ;  /* 0x0000000a2a0a72a4 */ /* 0x000fe4000f8e0206 */
[----:B------:R-:W-:Y:S04]  /*5a70*/  @!UP0 USEL UR4, UR5, UR4, !UP2 ;  /* 0x0000000405048287 */ /* 0x000fe8000d000000 */
[----:B------:R-:W-:Y:S02]  /*5a80*/  @!UP0 UIMAD UR10, UR7, UR10, UR4 ;  /* 0x0000000a070a82a4 */ /* 0x000fe4000f8e0204 */
[----:B------:R-:W-:Y:S02]  /*5a90*/  @!UP0 UIADD3 UR11, UPT, UPT, UR11, -UR4, URZ ;  /* 0x800000040b0b8290 */ /* 0x000fe4000fffe0ff */
[----:B------:R-:W-:Y:S02]  /*5aa0*/  UIMAD UR7, UR43, UR8, UR38 ;  /* 0x000000082b0772a4 */ /* 0x000fe4000f8e0226 */
[----:B------:R-:W-:Y:S02]  /*5ab0*/  @!UP0 UIMAD UR6, UR11, UR42, UR5 ;  /* 0x0000002a0b0682a4 */ /* 0x000fe4000f8e0205 */
[----:B------:R-:W-:Y:S01]  /*5ac0*/  UIMAD UR4, UR58, UR9, UR37 ;  /* 0x000000093a0472a4 */ /* 0x000fe2000f8e0225 */
[----:B------:R-:W-:Y:S02]  /*5ad0*/  @!UP0 UMOV UR5, UR10 ;  /* 0x0000000a00058c82 */ /* 0x000fe40008000000 */
[----:B------:R-:W-:Y:S02]  /*5ae0*/  UIMAD UR38, UR5, UR43, UR7 ;  /* 0x0000002b052672a4 */ /* 0x000fe4000f8e0207 */
[----:B------:R-:W-:Y:S11]  /*5af0*/  UIMAD UR37, UR6, UR58, UR4 ;  /* 0x0000003a062572a4 */ /* 0x000ff6000f8e0204 */
[----:B------:R-:W-:Y:S01]  /*5b00*/  @!UPT UIADD3 URZ, UPT, UPT, URZ, URZ, URZ ;  /* 0x000000fffffff290 */ /* 0x000fe2000fffe0ff */
.L_x_91:
[----:B------:R-:W-:Y:S01]  /*5b10*/  UISETP.NE.AND UP0, UPT, UR39, 0x1, UPT ;  /* 0x000000012700788c */ /* 0x000fe2000bf05270 */
[----:B------:R-:W-:Y:S01]  /*5b20*/  R2UR UR11, R68 ;  /* 0x00000000440b72ca */ /* 0x000fe200000e0000 */
[----:B------:R-:W-:Y:S01]  /*5b30*/  USHF.L.U32 UR50, UR25, 0x6, URZ ;  /* 0x0000000619327899 */ /* 0x000fe200080006ff */
[----:B------:R-:W-:Y:S01]  /*5b40*/  IADD3 R59, PT, PT, R59, 0x1, RZ ;  /* 0x000000013b3b7810 */ /* 0x000fe20007ffe0ff */
[----:B------:R-:W-:Y:S07]  /*5b50*/  USHF.L.U32 UR49, UR26, 0x6, URZ ;  /* 0x000000061a317899 */ /* 0x000fee00080006ff */
[----:B------:R-:W1:Y:S01]  /*5b60*/  @!UP0 LDCU.128 UR12, c[0x0][0xb10] ;  /* 0x00016200ff0c87ac */ /* 0x000e620008000c00 */
[----:B------:R-:W2:Y:S01]  /*5b70*/  @!UP0 LDCU UR5, c[0x0][0xb0c] ;  /* 0x00016180ff0587ac */ /* 0x000ea20008000800 */
[----:B------:R-:W3:Y:S01]  /*5b80*/  @!UP0 LDCU UR10, c[0x0][0xb20] ;  /* 0x00016400ff0a87ac */ /* 0x000ee20008000800 */
[----:B-1----:R-:W-:Y:S02]  /*5b90*/  UIMAD.WIDE.U32 UR8, UR38, UR12, URZ ;  /* 0x0000000c260872a5 */ /* 0x002fe4000f8e00ff */
[----:B------:R-:W-:Y:S02]  /*5ba0*/  UIMAD.WIDE.U32 UR6, UR37, UR15, URZ ;  /* 0x0000000f250672a5 */ /* 0x000fe4000f8e00ff */
[----:B------:R-:W-:Y:S03]  /*5bb0*/  @!UP0 UISETP.NE.AND UP1, UPT, UR14, 0x1, UPT ;  /* 0x000000010e00888c */ /* 0x000fe6000bf25270 */
[----:B------:R-:W-:Y:S01]  /*5bc0*/  @!UP0 UMOV UR4, UR9 ;  /* 0x0000000900048c82 */ /* 0x000fe20008000000 */
[----:B--2---:R-:W-:Y:S02]  /*5bd0*/  @!UP0 UISETP.NE.AND UP2, UPT, UR5, 0x1, UPT ;  /* 0x000000010500888c */ /* 0x004fe4000bf45270 */
[----:B------:R-:W-:Y:S01]  /*5be0*/  @!UP0 USHF.R.U32.HI UR4, URZ, UR13, UR4 ;  /* 0x0000000dff048299 */ /* 0x000fe20008011604 */
[----:B------:R-:W-:Y:S02]  /*5bf0*/  @!UP0 UMOV UR6, UR7 ;  /* 0x0000000700068c82 */ /* 0x000fe40008000000 */
[----:B---3--:R-:W-:Y:S02]  /*5c00*/  @!UP0 USHF.R.U32.HI UR6, URZ, UR10, UR6 ;  /* 0x0000000aff068299 */ /* 0x008fe40008011606 */
[----:B------:R-:W-:Y:S02]  /*5c10*/  @!UP0 USEL UR7, UR38, UR4, !UP2 ;  /* 0x0000000426078287 */ /* 0x000fe4000d000000 */
[----:B------:R-:W-:Y:S04]  /*5c20*/  @!UP0 USEL UR6, UR37, UR6, !UP1 ;  /* 0x0000000625068287 */ /* 0x000fe8000c800000 */
[----:B------:R-:W-:Y:S02]  /*5c30*/  @!UP0 UIADD3 UR4, UPT, UPT, -UR7, UR6, URZ ;  /* 0x0000000607048290 */ /* 0x000fe4000fffe1ff */
[----:B------:R-:W-:Y:S02]  /*5c40*/  @!UP0 UIADD3 UR6, UPT, UPT, UR7, -UR6, URZ ;  /* 0x8000000607068290 */ /* 0x000fe4000fffe0ff */
[----:B------:R-:W-:Y:S02]  /*5c50*/  @!UP0 UIMAD UR38, UR4, UR5, UR38 ;  /* 0x00000005042682a4 */ /* 0x000fe4000f8e0226 */
[----:B------:R-:W-:Y:S02]  /*5c60*/  @!UP0 UIMAD UR37, UR6, UR14, UR37 ;  /* 0x0000000e062582a4 */ /* 0x000fe4000f8e0225 */
[----:B------:R-:W-:Y:S09]  /*5c70*/  ULOP3.LUT UP0, URZ, UR11, 0x3f0, URZ, 0xc0, !UPT ;  /* 0x000003f00bff7892 */ /* 0x000ff2000f80c0ff */
[----:B------:R-:W-:Y:S05]  /*5c80*/  BRA.U !UP0, `(.L_x_92) ;  /* 0x00000001087c7547 */ /* 0x000fea000b800000 */
[----:B------:R-:W1:Y:S01]  /*5c90*/  LDCU.64 UR8, c[0x4][0x80] ;  /* 0x01001000ff0877ac */ /* 0x000e620008000a00 */
[----:B------:R-:W-:Y:S01]  /*5ca0*/  MOV R2, 0x0 ;  /* 0x0000000000027802 */ /* 0x000fe20000000f00 */
[----:B------:R-:W-:Y:S02]  /*5cb0*/  HFMA2 R12, -RZ, RZ, 0, 5.9604644775390625e-08 ;  /* 0x00000001ff0c7431 */ /* 0x000fe400000001ff */
[----:B------:R-:W-:Y:S01]  /*5cc0*/  IMAD.MOV.U32 R8, RZ, RZ, 0x70 ;  /* 0x00000070ff087424 */ /* 0x000fe200078e00ff */
[----:B------:R2:W3:Y:S01]  /*5cd0*/  LDC.64 R14, c[0x4][R2] ;  /* 0x01000000020e7b82 */ /* 0x0004e20000000a00 */
[----:B------:R-:W4:Y:S01]  /*5ce0*/  LDCU.64 UR6, c[0x4][0x88] ;  /* 0x01001100ff0677ac */ /* 0x000f220008000a00 */
[----:B------:R-:W-:Y:S01]  /*5cf0*/  IMAD.MOV.U32 R13, RZ, RZ, RZ ;  /* 0x000000ffff0d7224 */ /* 0x000fe200078e00ff */
[----:B------:R-:W2:Y:S01]  /*5d00*/  LDCU.64 UR4, c[0x4][0x8] ;  /* 0x01000100ff0477ac */ /* 0x000ea20008000a00 */
[----:B-1----:R-:W-:Y:S01]  /*5d10*/  MOV R5, UR9 ;  /* 0x0000000900057c02 */ /* 0x002fe20008000f00 */
[----:B------:R-:W-:Y:S01]  /*5d20*/  IMAD.U32 R4, RZ, RZ, UR8 ;  /* 0x00000008ff047e24 */ /* 0x000fe2000f8e00ff */
[----:B----4-:R-:W-:Y:S01]  /*5d30*/  MOV R7, UR7 ;  /* 0x0000000700077c02 */ /* 0x010fe20008000f00 */
[----:B------:R-:W-:Y:S01]  /*5d40*/  IMAD.U32 R6, RZ, RZ, UR6 ;  /* 0x00000006ff067e24 */ /* 0x000fe2000f8e00ff */
[----:B--2---:R-:W-:Y:S01]  /*5d50*/  MOV R11, UR5 ;  /* 0x00000005000b7c02 */ /* 0x004fe20008000f00 */
[----:B------:R-:W-:Y:S02]  /*5d60*/  IMAD.U32 R10, RZ, RZ, UR4 ;  /* 0x00000004ff0a7e24 */ /* 0x000fe4000f8e00ff */
[----:B------:R-:W-:Y:S07]  /*5d70*/  LEPC R20, `(.L_x_93) ;  /* 0x000000001014794e */ /* 0x000fee0000000000 */
[----:B---3-5:R-:W-:Y:S05]  /*5d80*/  CALL.ABS.NOINC R14 ;  /* 0x000000000e007343 */ /* 0x028fea0003c00000 */
.L_x_93:
[----:B------:R-:W1:Y:S01]  /*5d90*/  LDCU.64 UR8, c[0x4][0x80] ;  /* 0x01001000ff0877ac */ /* 0x000e620008000a00 */
[----:B------:R-:W2:Y:S01]  /*5da0*/  LDC.64 R2, c[0x4][R2] ;  /* 0x0100000002027b82 */ /* 0x000ea20000000a00 */
[----:B------:R-:W-:Y:S02]  /*5db0*/  HFMA2 R12, -RZ, RZ, 0, 5.9604644775390625e-08 ;  /* 0x00000001ff0c7431 */ /* 0x000fe400000001ff */
[----:B------:R-:W-:Y:S02]  /*5dc0*/  IMAD.MOV.U32 R8, RZ, RZ, 0x70 ;  /* 0x00000070ff087424 */ /* 0x000fe400078e00ff */
[----:B------:R-:W-:Y:S01]  /*5dd0*/  IMAD.MOV.U32 R13, RZ, RZ, RZ ;  /* 0x000000ffff0d7224 */ /* 0x000fe200078e00ff */
[----:B------:R-:W3:Y:S01]  /*5de0*/  LDCU.64 UR6, c[0x4][0x88] ;  /* 0x01001100ff0677ac */ /* 0x000ee20008000a00 */
[----:B------:R-:W4:Y:S01]  /*5df0*/  LDCU.64 UR4, c[0x4][0x8] ;  /* 0x01000100ff0477ac */ /* 0x000f220008000a00 */
[----:B-1----:R-:W-:Y:S02]  /*5e00*/  MOV R4, UR8 ;  /* 0x0000000800047c02 */ /* 0x002fe40008000f00 */
[----:B------:R-:W-:Y:S02]  /*5e10*/  MOV R5, UR9 ;  /* 0x0000000900057c02 */ /* 0x000fe40008000f00 */
[----:B---3--:R-:W-:Y:S01]  /*5e20*/  MOV R7, UR7 ;  /* 0x0000000700077c02 */ /* 0x008fe20008000f00 */
[----:B------:R-:W-:Y:S01]  /*5e30*/  IMAD.U32 R6, RZ, RZ, UR6 ;  /* 0x00000006ff067e24 */ /* 0x000fe2000f8e00ff */
[----:B----4-:R-:W-:Y:S01]  /*5e40*/  MOV R11, UR5 ;  /* 0x00000005000b7c02 */ /* 0x010fe20008000f00 */
[----:B------:R-:W-:Y:S02]  /*5e50*/  IMAD.U32 R10, RZ, RZ, UR4 ;  /* 0x00000004ff0a7e24 */ /* 0x000fe4000f8e00ff */
[----:B------:R-:W-:Y:S07]  /*5e60*/  LEPC R20, `(.L_x_92) ;  /* 0x000000001014794e */ /* 0x000fee0000000000 */
[----:B--2---:R-:W-:Y:S05]  /*5e70*/  CALL.ABS.NOINC R2 ;  /* 0x0000000002007343 */ /* 0x004fea0003c00000 */
.L_x_92:
[----:B------:R-:W-:Y:S02]  /*5e80*/  R2UR UR6, R57 ;  /* 0x00000000390672ca */ /* 0x000fe400000e0000 */
[----:B------:R-:W-:Y:S02]  /*5e90*/  R2UR UR5, R66 ;  /* 0x00000000420572ca */ /* 0x000fe400000e0000 */
[----:B------:R-:W-:Y:S02]  /*5ea0*/  R2UR UR4, R65 ;  /* 0x00000000410472ca */ /* 0x000fe400000e0000 */
[----:B------:R-:W-:Y:S02]  /*5eb0*/  ISETP.NE.U32.AND P4, PT, R50, RZ, PT ;  /* 0x000000ff3200720c */ /* 0x000fe40003f85070 */
[----:B------:R-:W-:Y:S02]  /*5ec0*/  ISETP.NE.U32.AND P2, PT, RZ, UR60, PT ;  /* 0x0000003cff007c0c */ /* 0x000fe4000bf45070 */
[----:B------:R-:W-:Y:S02]  /*5ed0*/  ISETP.NE.AND.EX P4, PT, R51, RZ, PT, P4 ;  /* 0x000000ff3300720c */ /* 0x000fe40003f85340 */
[----:B------:R-:W-:Y:S01]  /*5ee0*/  ISETP.NE.AND.EX P2, PT, RZ, UR61, PT, P2 ;  /* 0x0000003dff007c0c */ /* 0x000fe2000bf45320 */
[----:B------:R-:W-:Y:S02]  /*5ef0*/  UISETP.NE.AND UP2, UPT, UR6, URZ, UPT ;  /* 0x000000ff0600728c */ /* 0x000fe4000bf45270 */
[----:B------:R-:W-:Y:S04]  /*5f00*/  UISETP.NE.U32.AND UP0, UPT, UR5, URZ, UPT ;  /* 0x000000ff0500728c */ /* 0x000fe8000bf05070 */
[----:B------:R-:W-:Y:S01]  /*5f10*/  UISETP.NE.AND.EX UP1, UPT, UR4, URZ, UPT, UP0 ;  /* 0x000000ff0400728c */ /* 0x000fe2000bf25300 */
[----:B------:R-:W-:Y:S01]  /*5f20*/  PLOP3.LUT P1, PT, PT, PT, UP2, 0x80, 0x8 ;  /* 0x000000000008781c */ /* 0x000fe20003f2f028 */
[----:B------:R-:W-:Y:S03]  /*5f30*/  UPLOP3.LUT UP0, UPT, UPT, UPT, UPT, 0x40, 0x4 ;  /* 0x000000000004789c */ /* 0x000fe60003f0e870 */
[----:B------:R-:W-:Y:S06]  /*5f40*/  @UP2 UPLOP3.LUT UP0, UPT, UPT, UPT, UP1, 0x80, 0x8 ;  /* 0x000000000008289c */ /* 0x000fec0003f0f010 */
[----:B------:R-:W-:Y:S01]  /*5f50*/  PLOP3.LUT P0, PT, PT, PT, UP0, 0x80, 0x8 ;  /* 0x000000000008781c */ /* 0x000fe20003f0f008 */
[----:B------:R-:W-:Y:S01]  /*5f60*/  @!UPT UIADD3 URZ, UPT, UPT, URZ, URZ, URZ ;  /* 0x000000fffffff290 */ /* 0x000fe2000fffe0ff */
[----:B------:R-:W-:Y:S11]  /*5f70*/  BRA.U !UP1, `(.L_x_94) ;  /* 0x0000000109407547 */ /* 0x000ff6000b800000 */
[----:B------:R-:W-:Y:S01]  /*5f80*/  UISETP.NE.U32.AND UP0, UPT, UR60, URZ, UPT ;  /* 0x000000ff3c00728c */ /* 0x000fe2000bf05070 */
[----:B------:R-:W-:Y:S01]  /*5f90*/  R2UR UR6, R66 ;  /* 0x00000000420672ca */ /* 0x000fe200000e0000 */
[----:B------:R-:W1:Y:S01]  /*5fa0*/  LDCU.64 UR8, c[0x0][0x358] ;  /* 0x00006b00ff0877ac */ /* 0x000e620008000a00 */
[----:B------:R-:W-:Y:S02]  /*5fb0*/  HFMA2 R53, -RZ, RZ, 0, 5.9604644775390625e-08 ;  /* 0x00000001ff357431 */ /* 0x000fe400000001ff */
[----:B------:R-:W-:Y:S01]  /*5fc0*/  IMAD.MOV.U32 R0, RZ, RZ, 0x1 ;  /* 0x00000001ff007424 */ /* 0x000fe200078e00ff */
[----:B------:R-:W-:Y:S06]  /*5fd0*/  UISETP.NE.AND.EX UP0, UPT, UR61, URZ, UPT, UP0 ;  /* 0x000000ff3d00728c */ /* 0x000fec000bf05300 */
[----:B------:R-:W-:Y:S05]  /*5fe0*/  PLOP3.LUT P3, PT, PT, PT, UP0, 0x80, 0x8 ;  /* 0x000000000008781c */ /* 0x000fea0003f6f008 */
[----:B------:R-:W2:Y:S01]  /*5ff0*/  @UP0 LDCU.64 UR4, c[0x0][0x888] ;  /* 0x00011100ff0407ac */ /* 0x000ea20008000a00 */
[----:B------:R-:W-:Y:S07]  /*6000*/  @UP0 UIMAD UR6, UR36, UR6, URZ ;  /* 0x00000006240602a4 */ /* 0x000fee000f8e02ff */
[----:B------:R-:W-:Y:S01]  /*6010*/  @!P3 PRMT R53, R0, 0x7610, R53 ;  /* 0x000076100035b816 */ /* 0x000fe20000000035 */
[----:B--2---:R-:W-:Y:S06]  /*6020*/  @UP0 UIMAD.WIDE UR4, UR6, 0x4, UR4 ;  /* 0x00000004060408a5 */ /* 0x004fec000f8e0204 */
[----:B-----5:R-:W-:Y:S02]  /*6030*/  IMAD.U32 R26, RZ, RZ, UR4 ;  /* 0x00000004ff1a7e24 */ /* 0x020fe4000f8e00ff */
[----:B------:R-:W-:Y:S03]  /*6040*/  IMAD.U32 R27, RZ, RZ, UR5 ;  /* 0x00000005ff1b7e24 */ /* 0x000fe6000f8e00ff */
[----:B------:R-:W2:Y:S02]  /*6050*/  @!UP0 LDCU UR4, c[0x0][0x880] ;  /* 0x00011000ff0487ac */ /* 0x000ea40008000800 */
[----:B-1----:R1:W5:Y:S02]  /*6060*/  @P3 LDG.E R26, desc[UR8][R26.64] ;  /* 0x000000081a1a3981 */ /* 0x002364000c1e1900 */
[----:B-12---:R-:W-:Y:S02]  /*6070*/  @!P3 MOV R26, UR4 ;  /* 0x00000004001abc02 */ /* 0x006fe40008000f00 */
.L_x_94:
[----:B------:R-:W-:Y:S05]  /*6080*/  @!P4 BRA `(.L_x_95) ;  /* 0x000000000024c947 */ /* 0x000fea0003800000 */
[----:B------:R-:W-:Y:S01]  /*6090*/  ISETP.NE.U32.AND P3, PT, R48, RZ, PT ;  /* 0x000000ff3000720c */ /* 0x000fe20003f65070 */
[----:B------:R-:W1:Y:S03]  /*60a0*/  LDCU.64 UR4, c[0x0][0x358] ;  /* 0x00006b00ff0477ac */ /* 0x000e660008000a00 */
[----:B------:R-:W-:Y:S11]  /*60b0*/  ISETP.NE.AND.EX P3, PT, R49, RZ, PT, P3 ;  /* 0x000000ff3100720c */ /* 0x000ff60003f65330 */
[----:B------:R-:W-:Y:S02]  /*60c0*/  @!UPT UIADD3 URZ, UPT, UPT, URZ, URZ, URZ ;  /* 0x000000fffffff290 */ /* 0x000fe4000fffe0ff */
[----:B------:R-:W2:Y:S01]  /*60d0*/  @P3 LDC.64 R2, c[0x0][0x8a8] ;  /* 0x00022a00ff023b82 */ /* 0x000ea20000000a00 */
[----:B------:R-:W-:Y:S04]  /*60e0*/  @P3 IMAD R0, R50, UR36, RZ ;  /* 0x0000002432003c24 */ /* 0x000fe8000f8e02ff */
[----:B--2---:R-:W-:Y:S05]  /*60f0*/  @P3 IMAD.WIDE R2, R0, 0x4, R2 ;  /* 0x0000000400023825 */ /* 0x004fea00078e0202 */
[----:B-1---5:R1:W5:Y:S02]  /*6100*/  @P3 LDG.E R24, desc[UR4][R2.64] ;  /* 0x0000000402183981 */ /* 0x022364000c1e1900 */
[----:B-1----:R-:W2:Y:S02]  /*6110*/  @!P3 LDC R24, c[0x0][0x8a0] ;  /* 0x00022800ff18bb82 */ /* 0x002ea40000000800 */
.L_x_95:
[----:B-----5:R-:W-:Y:S01]  /*6120*/  FSETP.NEU.AND P3, PT, R26, RZ, PT ;  /* 0x000000ff1a00720b */ /* 0x020fe20003f6d000 */
[----:B------:R-:W-:Y:S01]  /*6130*/  IMAD.U32 R2, RZ, RZ, UR46 ;  /* 0x0000002eff027e24 */ /* 0x000fe2000f8e00ff */
[----:B------:R-:W-:Y:S01]  /*6140*/  SEL R5, RZ, 0xffffffff, P2 ;  /* 0xffffffffff057807 */ /* 0x000fe20001000000 */
[----:B------:R-:W-:Y:S01]  /*6150*/  ULOP3.LUT UR4, UR55, 0x1, URZ, 0x3c, !UPT ;  /* 0x0000000137047892 */ /* 0x000fe2000f8e3cff */
[----:B------:R-:W-:Y:S01]  /*6160*/  @P1 LOP3.LUT P2, RZ, R53, 0xff, RZ, 0xc0, !PT ;  /* 0x000000ff35ff1812 */ /* 0x000fe2000784c0ff */
[----:B------:R-:W-:Y:S01]  /*6170*/  BSSY B1, `(.L_x_96) ;  /* 0x000004b000017945 */ /* 0x000fe20003800000 */
[----:B------:R-:W-:Y:S01]  /*6180*/  @P1 SEL R0, RZ, 0xffffffff, P3 ;  /* 0xffffffffff001807 */ /* 0x000fe20001800000 */
[----:B------:R-:W-:Y:S01]  /*6190*/  IMAD.MOV.U32 R76, RZ, RZ, 0x1 ;  /* 0x00000001ff4c7424 */ /* 0x000fe200078e00ff */
[----:B------:R-:W-:Y:S01]  /*61a0*/  LEA R2, R2, UR44, 0x3 ;  /* 0x0000002c02027c11 */ /* 0x000fe2000f8e18ff */
[----:B------:R-:W-:Y:S01]  /*61b0*/  IMAD.U32 R74, RZ, RZ, UR4 ;  /* 0x00000004ff4a7e24 */ /* 0x000fe2000f8e00ff */
[----:B------:R-:W-:Y:S01]  /*61c0*/  @P0 SEL R0, R5, R0, !P2 ;  /* 0x0000000005000207 */ /* 0x000fe20005000000 */
[----:B------:R-:W-:Y:S01]  /*61d0*/  IMAD.U32 R75, RZ, RZ, UR46 ;  /* 0x0000002eff4b7e24 */ /* 0x000fe2000f8e00ff */
[----:B------:R-:W-:Y:S02]  /*61e0*/  LEA R71, R22, UR44, 0x3 ;  /* 0x0000002c16477c11 */ /* 0x000fe4000f8e18ff */
[----:B------:R-:W-:Y:S02]  /*61f0*/  CS2R R38, SRZ ;  /* 0x0000000000267805 */ /* 0x000fe4000001ff00 */
[----:B------:R-:W-:Y:S02]  /*6200*/  @P1 LOP3.LUT R0, R0, 0x1, RZ, 0xc0, !PT ;  /* 0x0000000100001812 */ /* 0x000fe400078ec0ff */
[----:B------:R-:W-:Y:S02]  /*6210*/  CS2R R36, SRZ ;  /* 0x0000000000247805 */ /* 0x000fe4000001ff00 */
[----:B------:R-:W-:Y:S02]  /*6220*/  SHF.L.U32 R3, R61, 0x1f, RZ ;  /* 0x0000001f3d037819 */ /* 0x000fe400000006ff */
[----:B------:R-:W-:Y:S02]  /*6230*/  CS2R R34, SRZ ;  /* 0x0000000000227805 */ /* 0x000fe4000001ff00 */
[----:B------:R-:W-:Y:S02]  /*6240*/  ISETP.NE.U32.OR P5, PT, R0, 0x1, !P1 ;  /* 0x000000010000780c */ /* 0x000fe40004fa5470 */
[----:B------:R-:W-:Y:S02]  /*6250*/  CS2R R32, SRZ ;  /* 0x0000000000207805 */ /* 0x000fe4000001ff00 */
[----:B------:R-:W-:Y:S02]  /*6260*/  PLOP3.LUT P2, PT, PT, PT, UP1, 0x80, 0x8 ;  /* 0x000000000008781c */ /* 0x000fe40003f4f018 */
[----:B------:R-:W-:Y:S02]  /*6270*/  CS2R R42, SRZ ;  /* 0x00000000002a7805 */ /* 0x000fe4000001ff00 */
[----:B------:R-:W-:Y:S02]  /*6280*/  LEA.HI R25, R22, R22, RZ, 0x1 ;  /* 0x0000001616197211 */ /* 0x000fe400078f08ff */
[----:B------:R-:W-:Y:S02]  /*6290*/  CS2R R40, SRZ ;  /* 0x0000000000287805 */ /* 0x000fe4000001ff00 */
[----:B------:R-:W-:Y:S02]  /*62a0*/  LOP3.LUT P4, R58, R53, 0xff, RZ, 0xc0, !PT ;  /* 0x000000ff353a7812 */ /* 0x000fe4000788c0ff */
[----:B------:R-:W-:Y:S02]  /*62b0*/  CS2R R46, SRZ ;  /* 0x00000000002e7805 */ /* 0x000fe4000001ff00 */
[----:B------:R-:W-:Y:S02]  /*62c0*/  SEL R4, RZ, 0xffffffff, P3 ;  /* 0xffffffffff047807 */ /* 0x000fe40001800000 */
[----:B------:R-:W-:Y:S02]  /*62d0*/  CS2R R44, SRZ ;  /* 0x00000000002c7805 */ /* 0x000fe4000001ff00 */
[----:B------:R-:W-:Y:S02]  /*62e0*/  P2R R70, PR, RZ, 0x20 ;  /* 0x00000020ff467803 */ /* 0x000fe40000000000 */
[----:B------:R-:W-:Y:S02]  /*62f0*/  @P5 SHF.L.U32 R0, R74, 0x1f, RZ ;  /* 0x0000001f4a005819 */ /* 0x000fe400000006ff */
[----:B------:R-:W-:Y:S02]  /*6300*/  @P2 SEL R4, R5, R4, !P4 ;  /* 0x0000000405042207 */ /* 0x000fe40006000000 */
[----:B------:R1:W3:Y:S02]  /*6310*/  @P5 SYNCS.PHASECHK.TRANS64.TRYWAIT P1, [R2+URZ+0x30], R0 ;  /* 0x00003000020055a7 */ /* 0x0002e400080211ff */
[----:B------:R-:W-:Y:S04]  /*6320*/  LOP3.LUT R4, R4, 0x1, RZ, 0xc0, !PT ;  /* 0x0000000104047812 */ /* 0x000fe800078ec0ff */
[----:B------:R-:W-:Y:S04]  /*6330*/  ISETP.NE.U32.AND P2, PT, R4, 0x1, PT ;  /* 0x000000010400780c */ /* 0x000fe80003f45070 */
[----:B------:R-:W-:Y:S01]  /*6340*/  P2R R77, PR, RZ, 0x4 ;  /* 0x00000004ff4d7803 */ /* 0x000fe20000000000 */
[----:B------:R4:W2:Y:S01]  /*6350*/  SYNCS.PHASECHK.TRANS64.TRYWAIT P0, [R71+URZ+0x90], R3 ;  /* 0x00009003470075a7 */ /* 0x0008a200080011ff */
[C---:B-1----:R-:W-:Y:S01]  /*6360*/  IMAD.SHL.U32 R0, R25.reuse, 0x20, RZ ;  /* 0x0000002019007824 */ /* 0x042fe200078e00ff */
[----:B------:R-:W-:Y:S04]  /*6370*/  LOP3.LUT R25, R25, 0xffe, RZ, 0xc0, !PT ;  /* 0x00000ffe19197812 */ /* 0x000fe800078ec0ff */
[----:B------:R-:W-:Y:S01]  /*6380*/  LOP3.LUT R0, R0, 0xffffffc0, RZ, 0xc0, !PT ;  /* 0xffffffc000007812 */ /* 0x000fe200078ec0ff */
[----:B------:R-:W-:Y:S04]  /*6390*/  IMAD.IADD R25, R22, 0x1, -R25 ;  /* 0x0000000116197824 */ /* 0x000fe800078e0a19 */
[----:B------:R-:W-:Y:S04]  /*63a0*/  IMAD.IADD R0, R23, 0x1, R0 ;  /* 0x0000000117007824 */ /* 0x000fe800078e0200 */
[----:B------:R-:W-:Y:S01]  /*63b0*/  IMAD R25, R25, 0x100000, R0 ;  /* 0x0010000019197824 */ /* 0x000fe200078e0200 */
[----:B---3--:R-:W-:Y:S01]  /*63c0*/  @P5 SEL R76, RZ, 0x1, !P1 ;  /* 0x00000001ff4c5807 */ /* 0x008fe20004800000 */
[----:B----4-:R-:W-:Y:S06]  /*63d0*/  @!P5 BRA `(.L_x_97) ;  /* 0x000000000090d947 */ /* 0x010fec0003800000 */
[----:B------:R-:W-:Y:S01]  /*63e0*/  HFMA2 R43, -RZ, RZ, 0, 0 ;  /* 0x00000000ff2b7431 */ /* 0x000fe200000001ff */
[----:B------:R-:W-:Y:S01]  /*63f0*/  ISETP.NE.AND P1, PT, R76, RZ, PT ;  /* 0x000000ff4c00720c */ /* 0x000fe20003f25270 */
[----:B------:R-:W-:Y:S01]  /*6400*/  IMAD.U32 R5, RZ, RZ, UR46 ;  /* 0x0000002eff057e24 */ /* 0x000fe2000f8e00ff */
[----:B------:R-:W-:Y:S11]  /*6410*/  BSSY B0, `(.L_x_98) ;  /* 0x0000005000007945 */ /* 0x000ff60003800000 */
[----:B------:R-:W-:Y:S05]  /*6420*/  @P1 BRA `(.L_x_99) ;  /* 0x00000000000c1947 */ /* 0x000fea0003800000 */
[----:B------:R-:W-:Y:S04]  /*6430*/  SHF.L.U32 R0, R74, 0x1f, RZ ;  /* 0x0000001f4a007819 */ /* 0x000fe800000006ff */
[----:B------:R-:W1:Y:S02]  /*6440*/  SYNCS.PHASECHK.TRANS64.TRYWAIT P1, [R2+URZ+0x30], R0 ;  /* 0x00003000020075a7 */ /* 0x000e6400080211ff */
[----:B-1----:R-:W-:Y:S05]  /*6450*/  @!P1 BRA `(.L_x_100) ;  /* 0x0000002000389947 */ /* 0x002fea0003800000 */
.L_x_99:
[----:B------:R-:W-:Y:S05]  /*6460*/  BSYNC B0 ;  /* 0x0000000000007941 */ /* 0x000fea0003800000 */
.L_x_98:
[----:B------:R-:W-:Y:S01]  /*6470*/  ISETP.NE.AND P1, PT, R77, RZ, PT ;  /* 0x000000ff4d00720c */ /* 0x000fe20003f25270 */
[----:B------:R-:W-:Y:S01]  /*6480*/  IMAD.MOV.U32 R42, RZ, RZ, RZ ;  /* 0x000000ffff2a7224 */ /* 0x000fe200078e00ff */
[----:B------:R-:W-:Y:S02]  /*6490*/  CS2R R40, SRZ ;  /* 0x0000000000287805 */ /* 0x000fe4000001ff00 */
[----:B------:R-:W-:Y:S02]  /*64a0*/  CS2R R46, SRZ ;  /* 0x00000000002e7805 */ /* 0x000fe4000001ff00 */
[----:B------:R-:W-:Y:S02]  /*64b0*/  CS2R R44, SRZ ;  /* 0x00000000002c7805 */ /* 0x000fe4000001ff00 */
[----:B------:R-:W-:Y:S02]  /*64c0*/  CS2R R34, SRZ ;  /* 0x0000000000227805 */ /* 0x000fe4000001ff00 */
[----:B------:R-:W-:Y:S02]  /*64d0*/  CS2R R32, SRZ ;  /* 0x0000000000207805 */ /* 0x000fe4000001ff00 */
[----:B------:R-:W-:Y:S02]  /*64e0*/  CS2R R38, SRZ ;  /* 0x0000000000267805 */ /* 0x000fe4000001ff00 */
[----:B------:R-:W-:Y:S01]  /*64f0*/  CS2R R36, SRZ ;  /* 0x0000000000247805 */ /* 0x000fe2000001ff00 */
[----:B------:R-:W-:Y:S01]  /*6500*/  @P1 IMAD R5, R5, 0x800, R52 ;  /* 0x0000080005051824 */ /* 0x000fe200078e0234 */
[----:B------:R-:W-:Y:S05]  /*6510*/  @P1 WARPSYNC.ALL ;  /* 0x0000000000001948 */ /* 0x000fea0003800000 */
[----:B------:R-:W-:Y:S01]  /*6520*/  @P1 LEA R5, R5, UR44, 0x2 ;  /* 0x0000002c05051c11 */ /* 0x000fe2000f8e10ff */
[----:B------:R-:W-:Y:S04]  /*6530*/  UIADD3 UR4, UPT, UPT, UR46, 0x1, URZ ;  /* 0x000000012e047890 */ /* 0x000fe8000fffe0ff */
[----:B------:R3:W4:Y:S01]  /*6540*/  @P1 LDSM.16.M88.4 R44, [R5+0x400] ;  /* 0x00040000052c183b */ /* 0x0007220000000200 */
[----:B------:R-:W-:Y:S01]  /*6550*/  @P1 VIADD R4, R5, 0x400 ;  /* 0x0000040005041836 */ /* 0x000fe20000000000 */
[----:B------:R-:W-:Y:S01]  /*6560*/  UISETP.NE.AND UP0, UPT, UR4, 0x3, UPT ;  /* 0x000000030400788c */ /* 0x000fe2000bf05270 */
[C-C-:B-1----:R-:W-:Y:S02]  /*6570*/  @P1 IMAD R2, R63.reuse, 0x4, R5.reuse ;  /* 0x000000043f021824 */ /* 0x142fe400078e0205 */
[C---:B------:R-:W-:Y:S01]  /*6580*/  @P1 IMAD R4, R62.reuse, 0x4, R4 ;  /* 0x000000043e041824 */ /* 0x040fe200078e0204 */
[----:B------:R-:W-:Y:S01]  /*6590*/  USEL UR5, URZ, 0x1, UP0 ;  /* 0x00000001ff057887 */ /* 0x000fe20008000000 */
[----:B------:R-:W-:Y:S01]  /*65a0*/  @P1 IMAD R0, R62, 0x4, R5 ;  /* 0x000000043e001824 */ /* 0x000fe200078e0205 */
[----:B------:R3:W1:Y:S01]  /*65b0*/  @P1 LDSM.16.M88.4 R40, [R2+0x400] ;  /* 0x000400000228183b */ /* 0x0006620000000200 */
[----:B------:R-:W-:Y:S01]  /*65c0*/  @P1 IMAD R4, R63, 0x4, R4 ;  /* 0x000000043f041824 */ /* 0x000fe200078e0204 */
[----:B------:R-:W-:Y:S02]  /*65d0*/  USEL UR4, UR4, URZ, UP0 ;  /* 0x000000ff04047287 */ /* 0x000fe40008000000 */
[----:B------:R3:W1:Y:S01]  /*65e0*/  @P1 LDSM.16.M88.4 R32, [R0+0x400] ;  /* 0x000400000020183b */ /* 0x0006620000000200 */
[----:B------:R-:W-:Y:S03]  /*65f0*/  LOP3.LUT R74, R74, UR5, RZ, 0x3c, !PT ;  /* 0x000000054a4a7c12 */ /* 0x000fe6000f8e3cff */
[----:B------:R3:W1:Y:S01]  /*6600*/  @P1 LDSM.16.M88.4 R36, [R4] ;  /* 0x000000000424183b */ /* 0x0006620000000200 */
[----:B------:R-:W-:Y:S03]  /*6610*/  IMAD.U32 R75, RZ, RZ, UR4 ;  /* 0x00000004ff4b7e24 */ /* 0x000fe6000f8e00ff */
.L_x_97:
[----:B------:R-:W-:Y:S05]  /*6620*/  BSYNC B1 ;  /* 0x0000000000017941 */ /* 0x000fea0003800000 */
.L_x_96:
[----:B---3--:R-:W-:Y:S04]  /*6630*/  SHF.R.U32.HI R0, RZ, 0x15, R25 ;  /* 0x00000015ff007819 */ /* 0x008fe80000011619 */
[----:B------:R-:W-:Y:S01]  /*6640*/  LOP3.LUT P1, RZ, R0, 0x3, R54, 0x48, !PT ;  /* 0x0000000300ff7812 */ /* 0x000fe20007824836 */
[----:B------:R-:W-:Y:S01]  /*6650*/  @!UPT UIADD3 URZ, UPT, UPT, URZ, URZ, URZ ;  /* 0x000000fffffff290 */ /* 0x000fe2000fffe0ff */
[----:B--2---:R-:W-:Y:S11]  /*6660*/  @P0 BRA `(.L_x_101) ;  /* 0x0000000000080947 */ /* 0x004ff60003800000 */
[----:B------:R-:W2:Y:S02]  /*6670*/  SYNCS.PHASECHK.TRANS64.TRYWAIT P0, [R71+URZ+0x90], R3 ;  /* 0x00009003470075a7 */ /* 0x000ea400080011ff */
[----:B--2---:R-:W-:Y:S05]  /*6680*/  @!P0 BRA `(.L_x_102) ;  /* 0x0000001c00c08947 */ /* 0x004fea0003800000 */
.L_x_101:
[----:B------:R-:W-:Y:S05]  /*6690*/  @!P1 BRA `(.L_x_103) ;  /* 0x0000000000409947 */ /* 0x000fea0003800000 */
[----:B------:R-:W3:Y:S01]  /*66a0*/  LDCU.64 UR8, c[0x4][0x70] ;  /* 0x01000e00ff0877ac */ /* 0x000ee20008000a00 */
[----:B--2---:R-:W-:Y:S01]  /*66b0*/  MOV R3, 0x0 ;  /* 0x0000000000037802 */ /* 0x004fe20000000f00 */
[----:B------:R-:W-:Y:S02]  /*66c0*/  HFMA2 R12, -RZ, RZ, 0, 5.9604644775390625e-08 ;  /* 0x00000001ff0c7431 */ /* 0x000fe400000001ff */
[----:B------:R-:W-:Y:S02]  /*66d0*/  IMAD.MOV.U32 R8, RZ, RZ, 0x192 ;  /* 0x00000192ff087424 */ /* 0x000fe400078e00ff */
[----:B------:R-:W-:Y:S01]  /*66e0*/  IMAD.MOV.U32 R13, RZ, RZ, RZ ;  /* 0x000000ffff0d7224 */ /* 0x000fe200078e00ff */
[----:B------:R-:W2:Y:S01]  /*66f0*/  LDCU.64 UR6, c[0x4][0x78] ;  /* 0x01000f00ff0677ac */ /* 0x000ea20008000a00 */
[----:B------:R-:W1:Y:S01]  /*6700*/  LDC.64 R2, c[0x4][R3] ;  /* 0x0100000003027b82 */ /* 0x000e620000000a00 */
[----:B------:R-:W5:Y:S01]  /*6710*/  LDCU.64 UR4, c[0x4][0x10] ;  /* 0x01000200ff0477ac */ /* 0x000f620008000a00 */
[----:B---3--:R-:W-:Y:S01]  /*6720*/  MOV R5, UR9 ;  /* 0x0000000900057c02 */ /* 0x008fe20008000f00 */
[----:B------:R-:W-:Y:S01]  /*6730*/  IMAD.U32 R4, RZ, RZ, UR8 ;  /* 0x00000008ff047e24 */ /* 0x000fe2000f8e00ff */
[----:B--2---:R-:W-:Y:S01]  /*6740*/  MOV R7, UR7 ;  /* 0x0000000700077c02 */ /* 0x004fe20008000f00 */
[----:B------:R-:W-:Y:S01]  /*6750*/  IMAD.U32 R6, RZ, RZ, UR6 ;  /* 0x00000006ff067e24 */ /* 0x000fe2000f8e00ff */
[----:B-----5:R-:W-:Y:S01]  /*6760*/  MOV R11, UR5 ;  /* 0x00000005000b7c02 */ /* 0x020fe20008000f00 */
[----:B------:R-:W-:Y:S02]  /*6770*/  IMAD.U32 R10, RZ, RZ, UR4 ;  /* 0x00000004ff0a7e24 */ /* 0x000fe4000f8e00ff */
[----:B------:R-:W-:Y:S07]  /*6780*/  LEPC R20, `(.L_x_103) ;  /* 0x000000001014794e */ /* 0x000fee0000000000 */
[----:B-1--4-:R-:W-:Y:S05]  /*6790*/  CALL.ABS.NOINC R2 ;  /* 0x0000000002007343 */ /* 0x012fea0003c00000 */
.L_x_103:
[----:B----4-:R-:W-:Y:S01]  /*67a0*/  LOP3.LUT R20, R44, 0xffffe000, RZ, 0xc0, !PT ;  /* 0xffffe0002c147812 */ /* 0x010fe200078ec0ff */
[----:B------:R-:W-:Y:S05]  /*67b0*/  WARPSYNC.ALL ;  /* 0x0000000000007948 */ /* 0x000fea0003800000 */
[----:B------:R-:W-:Y:S01]  /*67c0*/  R2UR UR4, R25 ;  /* 0x00000000190472ca */ /* 0x000fe200000e0000 */
[----:B------:R-:W-:Y:S01]  /*67d0*/  IMAD.SHL.U32 R73, R63, 0x4, RZ ;  /* 0x000000043f497824 */ /* 0x000fe200078e00ff */
[----:B------:R-:W-:Y:S01]  /*67e0*/  LOP3.LUT R21, R45, 0xffffe000, RZ, 0xc0, !PT ;  /* 0xffffe0002d157812 */ /* 0x000fe200078ec0ff */
[----:B------:R-:W-:Y:S01]  /*67f0*/  IMAD.SHL.U32 R72, R62, 0x4, RZ ;  /* 0x000000043e487824 */ /* 0x000fe200078e00ff */
[----:B------:R-:W-:Y:S01]  /*6800*/  LOP3.LUT R27, R46, 0xffffe000, RZ, 0xc0, !PT ;  /* 0xffffe0002e1b7812 */ /* 0x000fe200078ec0ff */
[----:B------:R-:W-:Y:S01]  /*6810*/  BSSY.RECONVERGENT B0, `(.L_x_104) ;  /* 0x000005a000007945 */ /* 0x000fe20003800200 */
[----:B------:R-:W-:Y:S07]  /*6820*/  ISETP.NE.AND P0, PT, R64, RZ, PT ;  /* 0x000000ff4000720c */ /* 0x000fee0003f05270 */
[----:B------:R-:W3:Y:S02]  /*6830*/  LDTM.16dp128bit.x8 R4, tmem[UR4] ;  /* 0x00000004000479ee */ /* 0x000ee40008180000 */
[C---:B---3--:R-:W-:Y:S01]  /*6840*/  FMUL R0, R24.reuse, R4 ;  /* 0x0000000418007220 */ /* 0x048fe20000400000 */
[C---:B------:R-:W-:Y:S01]  /*6850*/  FMUL R2, R24.reuse, R5 ;  /* 0x0000000518027220 */ /* 0x040fe20000400000 */
[C---:B--2---:R-:W-:Y:S01]  /*6860*/  FMUL R3, R24.reuse, R6 ;  /* 0x0000000618037220 */ /* 0x044fe20000400000 */
[----:B------:R-:W-:Y:S01]  /*6870*/  FMUL R7, R24, R7 ;  /* 0x0000000718077220 */ /* 0x000fe20000400000 */
[C---:B------:R-:W-:Y:S01]  /*6880*/  FFMA R28, R26.reuse, R20, R0 ;  /* 0x000000141a1c7223 */ /* 0x040fe20000000000 */
[----:B------:R-:W-:Y:S01]  /*6890*/  LOP3.LUT R0, R47, 0xffffe000, RZ, 0xc0, !PT ;  /* 0xffffe0002f007812 */ /* 0x000fe200078ec0ff */
[----:B------:R-:W-:Y:S01]  /*68a0*/  FFMA R29, R26, R21, R2 ;  /* 0x000000151a1d7223 */ /* 0x000fe20000000002 */
[----:B-1----:R-:W-:Y:S01]  /*68b0*/  LOP3.LUT R2, R40, 0xffffe000, RZ, 0xc0, !PT ;  /* 0xffffe00028027812 */ /* 0x002fe200078ec0ff */
[C---:B------:R-:W-:Y:S01]  /*68c0*/  FFMA R30, R26.reuse, R27, R3 ;  /* 0x0000001b1a1e7223 */ /* 0x040fe20000000003 */
[----:B------:R-:W-:Y:S01]  /*68d0*/  LOP3.LUT R3, R41, 0xffffe000, RZ, 0xc0, !PT ;  /* 0xffffe00029037812 */ /* 0x000fe200078ec0ff */
[----:B------:R-:W-:Y:S01]  /*68e0*/  FFMA R31, R26, R0, R7 ;  /* 0x000000001a1f7223 */ /* 0x000fe20000000007 */
[----:B------:R-:W-:Y:S01]  /*68f0*/  LOP3.LUT R0, R42, 0xffffe000, RZ, 0xc0, !PT ;  /* 0xffffe0002a007812 */ /* 0x000fe200078ec0ff */
[C---:B------:R-:W-:Y:S01]  /*6900*/  FMUL R4, R24.reuse, R8 ;  /* 0x0000000818047220 */ /* 0x040fe20000400000 */
[----:B------:R-:W-:Y:S01]  /*6910*/  LOP3.LUT R7, R43, 0xffffe000, RZ, 0xc0, !PT ;  /* 0xffffe0002b077812 */ /* 0x000fe200078ec0ff */
[C---:B------:R-:W-:Y:S01]  /*6920*/  FMUL R5, R24.reuse, R9 ;  /* 0x0000000918057220 */ /* 0x040fe20000400000 */
[----:B------:R-:W-:Y:S01]  /*6930*/  F2FP.TF32.F32.PACK_B R28, R28 ;  /* 0x0000001cff1c723e */ /* 0x000fe200024050ff */
[----:B------:R-:W-:Y:S01]  /*6940*/  FMUL R6, R24, R10 ;  /* 0x0000000a18067220 */ /* 0x000fe20000400000 */
[----:B------:R-:W-:Y:S01]  /*6950*/  F2FP.TF32.F32.PACK_B R29, R29 ;  /* 0x0000001dff1d723e */ /* 0x000fe200024050ff */
[----:B------:R-:W-:Y:S01]  /*6960*/  FFMA R4, R26, R2, R4 ;  /* 0x000000021a047223 */ /* 0x000fe20000000004 */
[----:B------:R-:W-:Y:S01]  /*6970*/  LOP3.LUT R2, R32, 0xffffe000, RZ, 0xc0, !PT ;  /* 0xffffe00020027812 */ /* 0x000fe200078ec0ff */
[----:B------:R-:W-:Y:S01]  /*6980*/  FFMA R5, R26, R3, R5 ;  /* 0x000000031a057223 */ /* 0x000fe20000000005 */
[----:B------:R-:W-:Y:S01]  /*6990*/  LOP3.LUT R3, R34, 0xffffe000, RZ, 0xc0, !PT ;  /* 0xffffe00022037812 */ /* 0x000fe200078ec0ff */
[----:B------:R-:W-:Y:S01]  /*69a0*/  FMUL R11, R24, R11 ;  /* 0x0000000b180b7220 */ /* 0x000fe20000400000 */
[----:B------:R-:W-:Y:S01]  /*69b0*/  F2FP.TF32.F32.PACK_B R30, R30 ;  /* 0x0000001eff1e723e */ /* 0x000fe200024050ff */
[----:B------:R-:W-:Y:S01]  /*69c0*/  FFMA R6, R26, R0, R6 ;  /* 0x000000001a067223 */ /* 0x000fe20000000006 */
[----:B------:R-:W-:Y:S01]  /*69d0*/  LOP3.LUT R0, R33, 0xffffe000, RZ, 0xc0, !PT ;  /* 0xffffe00021007812 */ /* 0x000fe200078ec0ff */
[C---:B------:R-:W-:Y:S01]  /*69e0*/  FMUL R8, R24.reuse, R12 ;  /* 0x0000000c18087220 */ /* 0x040fe20000400000 */
[----:B------:R-:W-:Y:S01]  /*69f0*/  F2FP.TF32.F32.PACK_B R31, R31 ;  /* 0x0000001fff1f723e */ /* 0x000fe200024050ff */
[----:B------:R-:W-:Y:S01]  /*6a00*/  FMUL R9, R24, R13 ;  /* 0x0000000d18097220 */ /* 0x000fe20000400000 */
[----:B------:R-:W-:Y:S01]  /*6a10*/  F2FP.TF32.F32.PACK_B R4, R4 ;  /* 0x00000004ff04723e */ /* 0x000fe200024050ff */
[----:B------:R-:W-:Y:S01]  /*6a20*/  FFMA R7, R26, R7, R11 ;  /* 0x000000071a077223 */ /* 0x000fe2000000000b */
[----:B------:R-:W-:Y:S01]  /*6a30*/  F2FP.TF32.F32.PACK_B R5, R5 ;  /* 0x00000005ff05723e */ /* 0x000fe200024050ff */
[----:B------:R-:W-:Y:S01]  /*6a40*/  FMUL R10, R24, R14 ;  /* 0x0000000e180a7220 */ /* 0x000fe20000400000 */
[----:B------:R-:W-:Y:S01]  /*6a50*/  F2FP.TF32.F32.PACK_B R6, R6 ;  /* 0x00000006ff06723e */ /* 0x000fe200024050ff */
[----:B------:R-:W-:Y:S01]  /*6a60*/  FFMA R8, R26, R2, R8 ;  /* 0x000000021a087223 */ /* 0x000fe20000000008 */
[----:B------:R-:W-:Y:S01]  /*6a70*/  LOP3.LUT R2, R35, 0xffffe000, RZ, 0xc0, !PT ;  /* 0xffffe00023027812 */ /* 0x000fe200078ec0ff */
[----:B------:R-:W-:Y:S01]  /*6a80*/  FMUL R12, R24, R16 ;  /* 0x00000010180c7220 */ /* 0x000fe20000400000 */
[----:B------:R-:W-:Y:S01]  /*6a90*/  LOP3.LUT R16, R36, 0xffffe000, RZ, 0xc0, !PT ;  /* 0xffffe00024107812 */ /* 0x000fe200078ec0ff */
[----:B------:R-:W-:Y:S01]  /*6aa0*/  FFMA R9, R26, R0, R9 ;  /* 0x000000001a097223 */ /* 0x000fe20000000009 */
[----:B------:R-:W-:Y:S01]  /*6ab0*/  LOP3.LUT R0, R37, 0xffffe000, RZ, 0xc0, !PT ;  /* 0xffffe00025007812 */ /* 0x000fe200078ec0ff */
[----:B------:R-:W-:Y:S01]  /*6ac0*/  FMUL R15, R24, R15 ;  /* 0x0000000f180f7220 */ /* 0x000fe20000400000 */
[----:B------:R-:W-:Y:S01]  /*6ad0*/  FFMA R10, R26, R3, R10 ;  /* 0x000000031a0a7223 */ /* 0x000fe2000000000a */
[----:B------:R-:W-:Y:S02]  /*6ae0*/  IMAD.U32 R3, RZ, RZ, UR46 ;  /* 0x0000002eff037e24 */ /* 0x000fe4000f8e00ff */
[----:B------:R-:W-:Y:S01]  /*6af0*/  FMUL R13, R24, R17 ;  /* 0x00000011180d7220 */ /* 0x000fe20000400000 */
[C---:B------:R-:W-:Y:S01]  /*6b00*/  FFMA R11, R26.reuse, R2, R15 ;  /* 0x000000021a0b7223 */ /* 0x040fe2000000000f */
[----:B------:R-:W-:Y:S01]  /*6b10*/  FFMA R12, R26, R16, R12 ;  /* 0x000000101a0c7223 */ /* 0x000fe2000000000c */
[----:B------:R-:W-:Y:S01]  /*6b20*/  IMAD R16, R3, 0x800, R52 ;  /* 0x0000080003107824 */ /* 0x000fe200078e0234 */
[----:B------:R-:W-:Y:S01]  /*6b30*/  LOP3.LUT R2, R38, 0xffffe000, RZ, 0xc0, !PT ;  /* 0xffffe00026027812 */ /* 0x000fe200078ec0ff */
[C---:B------:R-:W-:Y:S01]  /*6b40*/  FMUL R14, R24.reuse, R18 ;  /* 0x00000012180e7220 */ /* 0x040fe20000400000 */
[----:B------:R-:W-:Y:S01]  /*6b50*/  LOP3.LUT R3, R39, 0xffffe000, RZ, 0xc0, !PT ;  /* 0xffffe00027037812 */ /* 0x000fe200078ec0ff */
[----:B------:R-:W-:Y:S01]  /*6b60*/  FMUL R19, R24, R19 ;  /* 0x0000001318137220 */ /* 0x000fe20000400000 */
[----:B------:R-:W-:Y:S01]  /*6b70*/  LEA R16, R16, UR44, 0x2 ;  /* 0x0000002c10107c11 */ /* 0x000fe2000f8e10ff */
[C---:B------:R-:W-:Y:S01]  /*6b80*/  FFMA R13, R26.reuse, R0, R13 ;  /* 0x000000001a0d7223 */ /* 0x040fe2000000000d */
[C---:B------:R-:W-:Y:S01]  /*6b90*/  FFMA R14, R26.reuse, R2, R14 ;  /* 0x000000021a0e7223 */ /* 0x040fe2000000000e */
[----:B------:R-:W-:Y:S01]  /*6ba0*/  FFMA R15, R26, R3, R19 ;  /* 0x000000031a0f7223 */ /* 0x000fe20000000013 */
[C-C-:B------:R-:W-:Y:S01]  /*6bb0*/  IADD3 R3, PT, PT, R73.reuse, 0x400, R16.reuse ;  /* 0x0000040049037810 */ /* 0x140fe20007ffe010 */
[----:B------:R1:W-:Y:S01]  /*6bc0*/  STSM.16.M88.4 [R16+0x400], R28 ;  /* 0x0004001c10007844 */ /* 0x0003e20000000200 */
[----:B------:R-:W-:Y:S02]  /*6bd0*/  F2FP.TF32.F32.PACK_B R7, R7 ;  /* 0x00000007ff07723e */ /* 0x000fe400024050ff */
[----:B------:R-:W-:Y:S02]  /*6be0*/  IADD3 R0, PT, PT, R72, 0x400, R16 ;  /* 0x0000040048007810 */ /* 0x000fe40007ffe010 */
[----:B------:R-:W-:Y:S03]  /*6bf0*/  F2FP.TF32.F32.PACK_B R8, R8 ;  /* 0x00000008ff08723e */ /* 0x000fe600024050ff */
[----:B------:R1:W-:Y:S01]  /*6c00*/  STSM.16.M88.4 [R3], R4 ;  /* 0x0000000403007844 */ /* 0x0003e20000000200 */
[----:B------:R-:W-:Y:S01]  /*6c10*/  F2FP.TF32.F32.PACK_B R9, R9 ;  /* 0x00000009ff09723e */ /* 0x000fe200024050ff */
[----:B------:R-:W-:Y:S01]  /*6c20*/  IMAD.IADD R2, R73, 0x1, R0 ;  /* 0x0000000149027824 */ /* 0x000fe200078e0200 */
[----:B------:R-:W-:Y:S02]  /*6c30*/  F2FP.TF32.F32.PACK_B R10, R10 ;  /* 0x0000000aff0a723e */ /* 0x000fe400024050ff */
[----:B------:R-:W-:Y:S02]  /*6c40*/  F2FP.TF32.F32.PACK_B R11, R11 ;  /* 0x0000000bff0b723e */ /* 0x000fe400024050ff */
[----:B------:R-:W-:Y:S02]  /*6c50*/  F2FP.TF32.F32.PACK_B R12, R12 ;  /* 0x0000000cff0c723e */ /* 0x000fe400024050ff */
[----:B------:R-:W-:Y:S01]  /*6c60*/  F2FP.TF32.F32.PACK_B R13, R13 ;  /* 0x0000000dff0d723e */ /* 0x000fe200024050ff */
[----:B------:R1:W-:Y:S01]  /*6c70*/  STSM.16.M88.4 [R0], R8 ;  /* 0x0000000800007844 */ /* 0x0003e20000000200 */
[----:B------:R-:W-:Y:S02]  /*6c80*/  F2FP.TF32.F32.PACK_B R14, R14 ;  /* 0x0000000eff0e723e */ /* 0x000fe400024050ff */
[----:B------:R-:W-:Y:S05]  /*6c90*/  F2FP.TF32.F32.PACK_B R15, R15 ;  /* 0x0000000fff0f723e */ /* 0x000fea00024050ff */
[----:B------:R1:W-:Y:S01]  /*6ca0*/  STSM.16.M88.4 [R2], R12 ;  /* 0x0000000c02007844 */ /* 0x0003e20000000200 */
[----:B------:R-:W-:Y:S01]  /*6cb0*/  @!PT LDS RZ, [RZ] ;  /* 0x00000000fffff984 */ /* 0x000fe20000000800 */
[----:B------:R-:W-:Y:S01]  /*6cc0*/  @!PT LDS RZ, [RZ] ;  /* 0x00000000fffff984 */ /* 0x000fe20000000800 */
[----:B------:R-:W-:Y:S01]  /*6cd0*/  @!PT LDS RZ, [RZ] ;  /* 0x00000000fffff984 */ /* 0x000fe20000000800 */
[----:B------:R-:W-:Y:S01]  /*6ce0*/  @!PT LDS RZ, [RZ] ;  /* 0x00000000fffff984 */ /* 0x000fe20000000800 */
[----:B------:R2:W-:Y:S07]  /*6cf0*/  MEMBAR.ALL.CTA ;  /* 0x0000000000007992 */ /* 0x0005ee0000008000 */
[----:B--2---:R-:W2:Y:S02]  /*6d00*/  FENCE.VIEW.ASYNC.S ;  /* 0x00000000000073c6 */ /* 0x004ea40000000000 */
[----:B--2---:R-:W-:Y:S06]  /*6d10*/  BAR.SYNC.DEFER_BLOCKING 0x1, 0x80 ;  /* 0x0042000000007b1d */ /* 0x004fec0000010000 */
[----:B------:R-:W-:Y:S05]  /*6d20*/  @P0 BRA `(.L_x_105) ;  /* 0x0000000000200947 */ /* 0x000fea0003800000 */
[----:B------:R-:W2:Y:S01]  /*6d30*/  LDCU.64 UR6, c[0x0][0x348] ;  /* 0x00006900ff0677ac */ /* 0x000ea20008000a00 */
[----:B------:R-:W-:Y:S01]  /*6d40*/  ULEA UR5, UR46, UR44, 0xd ;  /* 0x0000002c2e057291 */ /* 0x000fe2000f8e68ff */
[----:B------:R-:W-:Y:S03]  /*6d50*/  UMOV UR51, UR36 ;  /* 0x0000002400337c82 */ /* 0x000fe60008000000 */
[----:B------:R-:W-:Y:S02]  /*6d60*/  UIADD3 UR48, UPT, UPT, UR5, 0x400, URZ ;  /* 0x0000040005307890 */ /* 0x000fe4000fffe0ff */
[----:B--2---:R-:W-:Y:S04]  /*6d70*/  UIADD3 UR4, UP0, UPT, UR6, 0x680, URZ ;  /* 0x0000068006047890 */ /* 0x004fe8000ff1e0ff */
[----:B------:R-:W-:Y:S09]  /*6d80*/  UIADD3.X UR5, UPT, UPT, URZ, UR7, URZ, UP0, !UPT ;  /* 0x00000007ff057290 */ /* 0x000ff200087fe4ff */
[----:B------:R2:W-:Y:S02]  /*6d90*/  UTMASTG.3D [UR48], [UR4] ;  /* 0x00000030040073b5 */ /* 0x0005e40008010000 */
[----:B--2---:R0:W-:Y:S02]  /*6da0*/  UTMACMDFLUSH ;  /* 0x00000000000079b7 */ /* 0x0041e40000000000 */
.L_x_105:
[----:B------:R-:W-:Y:S05]  /*6db0*/  BSYNC.RECONVERGENT B0 ;  /* 0x0000000000007941 */ /* 0x000fea0003800200 */
.L_x_104:
[----:B------:R-:W-:Y:S01]  /*6dc0*/  UIADD3 UR47, UPT, UPT, UR46, 0x1, URZ ;  /* 0x000000012e2f7890 */ /* 0x000fe2000fffe0ff */
[----:B------:R-:W-:Y:S03]  /*6dd0*/  BSSY.RECONVERGENT B0, `(.L_x_106) ;  /* 0x0000005000007945 */ /* 0x000fe60003800200 */
[----:B------:R-:W-:Y:S04]  /*6de0*/  UISETP.NE.AND UP0, UPT, UR47, 0x3, UPT ;  /* 0x000000032f00788c */ /* 0x000fe8000bf05270 */
[----:B------:R-:W-:Y:S01]  /*6df0*/  USEL UR45, UR47, URZ, UP0 ;  /* 0x000000ff2f2d7287 */ /* 0x000fe20008000000 */
[----:B------:R-:W-:Y:S11]  /*6e00*/  @P0 BRA `(.L_x_107) ;  /* 0x0000000000040947 */ /* 0x000ff60003800000 */
[----:B------:R-:W-:Y:S04]  /*6e10*/  DEPBAR.LE SB0, 0x1 ;  /* 0x000080400000791a */ /* 0x000fe80000000000 */
.L_x_107:
[----:B------:R-:W-:Y:S05]  /*6e20*/  BSYNC.RECONVERGENT B0 ;  /* 0x0000000000007941 */ /* 0x000fea0003800200 */
.L_x_106:
[----:B------:R-:W-:Y:S01]  /*6e30*/  BAR.SYNC.DEFER_BLOCKING 0x1, 0x80 ;  /* 0x0042000000007b1d */ /* 0x000fe20000010000 */
[----:B------:R-:W-:Y:S01]  /*6e40*/  ISETP.NE.AND P1, PT, R70, RZ, PT ;  /* 0x000000ff4600720c */ /* 0x000fe20003f25270 */
[----:B------:R-:W-:Y:S01]  /*6e50*/  UISETP.NE.AND UP0, UPT, UR53, URZ, UPT ;  /* 0x000000ff3500728c */ /* 0x000fe2000bf05270 */
[----:B-1----:R-:W-:Y:S11]  /*6e60*/  LEA R2, R75, UR44, 0x3 ;  /* 0x0000002c4b027c11 */ /* 0x002ff6000f8e18ff */
[----:B------:R-:W-:Y:S01]  /*6e70*/  @P1 SHF.L.U32 R3, R74, 0x1f, RZ ;  /* 0x0000001f4a031819 */ /* 0x000fe200000006ff */
[----:B------:R-:W-:Y:S06]  /*6e80*/  BRA.U !UP0, `(.L_x_108) ;  /* 0x0000000108247547 */ /* 0x000fec000b800000 */
[----:B------:R-:W-:Y:S01]  /*6e90*/  IMAD.U32 R4, RZ, RZ, UR52 ;  /* 0x00000034ff047e24 */ /* 0x000fe2000f8e00ff */
[----:B------:R-:W-:Y:S01]  /*6ea0*/  MOV R0, UR54 ;  /* 0x0000003600007c02 */ /* 0x000fe20008000f00 */
[----:B------:R-:W-:Y:S03]  /*6eb0*/  UIADD3 UR4, UPT, UPT, UR52, 0x1, URZ ;  /* 0x0000000134047890 */ /* 0x000fe6000fffe0ff */
[----:B------:R-:W-:Y:S01]  /*6ec0*/  @P1 LEA R4, R4, UR44, 0x3 ;  /* 0x0000002c04041c11 */ /* 0x000fe2000f8e18ff */
[----:B------:R-:W-:Y:S04]  /*6ed0*/  UISETP.NE.AND UP0, UPT, UR4, 0x3, UPT ;  /* 0x000000030400788c */ /* 0x000fe8000bf05270 */
[----:B------:R-:W-:Y:S01]  /*6ee0*/  @P1 VIADD R4, R4, 0x48 ;  /* 0x0000004804041836 */ /* 0x000fe20000000000 */
[----:B------:R-:W-:Y:S04]  /*6ef0*/  USEL UR52, UR4, URZ, UP0 ;  /* 0x000000ff04347287 */ /* 0x000fe80008000000 */
[----:B------:R-:W-:Y:S04]  /*6f00*/  @P1 PRMT R0, R0, 0x654, R4 ;  /* 0x0000065400001816 */ /* 0x000fe80000000004 */
[----:B------:R1:W-:Y:S04]  /*6f10*/  @P1 SYNCS.ARRIVE.TRANS64.RED.A1T0 RZ, [R0+URZ], RZ ;  /* 0x000000ff00ff19a7 */ /* 0x0003e800081004ff */
.L_x_108:
[----:B------:R-:W2:Y:S01]  /*6f20*/  @P1 SYNCS.PHASECHK.TRANS64.TRYWAIT P0, [R2+URZ+0x30], R3 ;  /* 0x00003003020015a7 */ /* 0x000ea200080011ff */
[----:B------:R-:W-:Y:S01]  /*6f30*/  BSSY B1, `(.L_x_109) ;  /* 0x0000017000017945 */ /* 0x000fe20003800000 */
[----:B--2---:R-:W-:Y:S03]  /*6f40*/  @P1 SEL R76, RZ, 0x1, !P0 ;  /* 0x00000001ff4c1807 */ /* 0x004fe60004000000 */
[----:B------:R-:W-:Y:S05]  /*6f50*/  @!P1 BRA `(.L_x_110) ;  /* 0x0000000000509947 */ /* 0x000fea0003800000 */
[----:B------:R-:W-:Y:S01]  /*6f60*/  ISETP.NE.AND P1, PT, R77, RZ, PT ;  /* 0x000000ff4d00720c */ /* 0x000fe20003f25270 */
[----:B------:R-:W-:Y:S01]  /*6f70*/  BSSY B0, `(.L_x_111) ;  /* 0x000000a000007945 */ /* 0x000fe20003800000 */
[----:B------:R-:W-:Y:S11]  /*6f80*/  ISETP.NE.AND P0, PT, R76, RZ, PT ;  /* 0x000000ff4c00720c */ /* 0x000ff60003f05270 */
[----:B------:R-:W-:Y:S05]  /*6f90*/  @P1 IMAD R4, R75, 0x800, R52 ;  /* 0x000008004b041824 */ /* 0x000fea00078e0234 */
[----:B------:R-:W-:Y:S05]  /*6fa0*/  @P1 LEA R4, R4, UR44, 0x2 ;  /* 0x0000002c04041c11 */ /* 0x000fea000f8e10ff */
[--C-:B-1----:R-:W-:Y:S02]  /*6fb0*/  @P1 IMAD.IADD R0, R72, 0x1, R4.reuse ;  /* 0x0000000148001824 */ /* 0x102fe400078e0204 */
[----:B------:R-:W-:Y:S01]  /*6fc0*/  @P1 IMAD.IADD R3, R73, 0x1, R4 ;  /* 0x0000000149031824 */ /* 0x000fe200078e0204 */
[----:B------:R-:W-:Y:S06]  /*6fd0*/  @P0 BRA `(.L_x_112) ;  /* 0x00000000000c0947 */ /* 0x000fec0003800000 */
[----:B------:R-:W-:Y:S04]  /*6fe0*/  SHF.L.U32 R74, R74, 0x1f, RZ ;  /* 0x0000001f4a4a7819 */ /* 0x000fe800000006ff */
[----:B------:R-:W1:Y:S02]  /*6ff0*/  SYNCS.PHASECHK.TRANS64.TRYWAIT P0, [R2+URZ+0x30], R74 ;  /* 0x0000304a020075a7 */ /* 0x000e6400080011ff */
[----:B-1----:R-:W-:Y:S05]  /*7000*/  @!P0 BRA `(.L_x_113) ;  /* 0x0000001400748947 */ /* 0x002fea0003800000 */
.L_x_112:
[----:B------:R-:W-:Y:S05]  /*7010*/  BSYNC B0 ;  /* 0x0000000000007941 */ /* 0x000fea0003800000 */
.L_x_111:
[----:B------:R-:W-:Y:S11]  /*7020*/  ISETP.NE.AND P0, PT, R77, RZ, PT ;  /* 0x000000ff4d00720c */ /* 0x000ff60003f05270 */
[----:B------:R-:W-:Y:S02]  /*7030*/  @!UPT UIADD3 URZ, UPT, UPT, URZ, URZ, URZ ;  /* 0x000000fffffff290 */ /* 0x000fe4000fffe0ff */
[----:B-1----:R-:W-:Y:S01]  /*7040*/  @P0 IADD3 R2, PT, PT, R73, R0, RZ ;  /* 0x0000000049020210 */ /* 0x002fe20007ffe0ff */
[----:B------:R-:W-:Y:S05]  /*7050*/  @P0 WARPSYNC.ALL ;  /* 0x0000000000000948 */ /* 0x000fea0003800000 */
[----:B------:R2:W3:Y:S04]  /*7060*/  @P0 LDSM.16.M88.4 R44, [R4+0x400] ;  /* 0x00040000042c083b */ /* 0x0004e80000000200 */
[----:B------:R2:W4:Y:S04]  /*7070*/  @P0 LDSM.16.M88.4 R40, [R3+0x400] ;  /* 0x000400000328083b */ /* 0x0005280000000200 */
[----:B------:R2:W1:Y:S04]  /*7080*/  @P0 LDSM.16.M88.4 R32, [R0+0x400] ;  /* 0x000400000020083b */ /* 0x0004680000000200 */
[----:B------:R2:W1:Y:S02]  /*7090*/  @P0 LDSM.16.M88.4 R36, [R2+0x400] ;  /* 0x000400000224083b */ /* 0x0004640000000200 */
.L_x_110:
[----:B------:R-:W-:Y:S05]  /*70a0*/  BSYNC B1 ;  /* 0x0000000000017941 */ /* 0x000fea0003800000 */
.L_x_109:
[----:B-12---:R-:W-:Y:S05]  /*70b0*/  VIADD R0, R25, 0x20 ;  /* 0x0000002019007836 */ /* 0x006fea0000000000 */
[----:B------:R-:W-:Y:S04]  /*70c0*/  SHF.R.U32.HI R0, RZ, 0x15, R0 ;  /* 0x00000015ff007819 */ /* 0x000fe80000011600 */
[----:B------:R-:W-:Y:S11]  /*70d0*/  LOP3.LUT P0, RZ, R0, 0x3, R54, 0x48, !PT ;  /* 0x0000000300ff7812 */ /* 0x000ff60007804836 */
[----:B------:R-:W-:Y:S02]  /*70e0*/  @!UPT UIADD3 URZ, UPT, UPT, URZ, URZ, URZ ;  /* 0x000000fffffff290 */ /* 0x000fe4000fffe0ff */
[----:B------:R-:W-:Y:S05]  /*70f0*/  @!P0 BRA `(.L_x_114) ;  /* 0x0000000000408947 */ /* 0x000fea0003800000 */
[----:B------:R-:W1:Y:S01]  /*7100*/  LDCU.64 UR8, c[0x4][0x70] ;  /* 0x01000e00ff0877ac */ /* 0x000e620008000a00 */
[----:B------:R-:W-:Y:S01]  /*7110*/  MOV R3, 0x0 ;  /* 0x0000000000037802 */ /* 0x000fe20000000f00 */
[----:B------:R-:W-:Y:S02]  /*7120*/  HFMA2 R12, -RZ, RZ, 0, 5.9604644775390625e-08 ;  /* 0x00000001ff0c7431 */ /* 0x000fe400000001ff */
[----:B------:R-:W-:Y:S02]  /*7130*/  IMAD.MOV.U32 R8, RZ, RZ, 0x192 ;  /* 0x00000192ff087424 */ /* 0x000fe400078e00ff */
[----:B------:R-:W-:Y:S01]  /*7140*/  IMAD.MOV.U32 R13, RZ, RZ, RZ ;  /* 0x000000ffff0d7224 */ /* 0x000fe200078e00ff */
[----:B------:R-:W2:Y:S01]  /*7150*/  LDCU.64 UR6, c[0x4][0x78] ;  /* 0x01000f00ff0677ac */ /* 0x000ea20008000a00 */
[----:B------:R-:W3:Y:S01]  /*7160*/  LDC.64 R2, c[0x4][R3] ;  /* 0x0100000003027b82 */ /* 0x000ee20000000a00 */
[----:B------:R-:W5:Y:S01]  /*7170*/  LDCU.64 UR4, c[0x4][0x10] ;  /* 0x01000200ff0477ac */ /* 0x000f620008000a00 */
[----:B-1----:R-:W-:Y:S01]  /*7180*/  MOV R5, UR9 ;  /* 0x0000000900057c02 */ /* 0x002fe20008000f00 */
[----:B------:R-:W-:Y:S01]  /*7190*/  IMAD.U32 R4, RZ, RZ, UR8 ;  /* 0x00000008ff047e24 */ /* 0x000fe2000f8e00ff */
[----:B--2---:R-:W-:Y:S01]  /*71a0*/  MOV R7, UR7 ;  /* 0x0000000700077c02 */ /* 0x004fe20008000f00 */
[----:B------:R-:W-:Y:S01]  /*71b0*/  IMAD.U32 R6, RZ, RZ, UR6 ;  /* 0x00000006ff067e24 */ /* 0x000fe2000f8e00ff */
[----:B-----5:R-:W-:Y:S01]  /*71c0*/  MOV R11, UR5 ;  /* 0x00000005000b7c02 */ /* 0x020fe20008000f00 */
[----:B------:R-:W-:Y:S02]  /*71d0*/  IMAD.U32 R10, RZ, RZ, UR4 ;  /* 0x00000004ff0a7e24 */ /* 0x000fe4000f8e00ff */
[----:B------:R-:W-:Y:S07]  /*71e0*/  LEPC R20, `(.L_x_114) ;  /* 0x000000001014794e */ /* 0x000fee0000000000 */
[----:B---34-:R-:W-:Y:S05]  /*71f0*/  CALL.ABS.NOINC R2 ;  /* 0x0000000002007343 */ /* 0x018fea0003c00000 */
.L_x_114:
[----:B------:R-:W-:Y:S01]  /*7200*/  ISETP.NE.AND P0, PT, R64, RZ, PT ;  /* 0x000000ff4000720c */ /* 0x000fe20003f05270 */
[----:B------:R-:W-:Y:S05]  /*7210*/  WARPSYNC.ALL ;  /* 0x0000000000007948 */ /* 0x000fea0003800000 */
[----:B------:R-:W-:Y:S01]  /*7220*/  R2UR UR4, R25 ;  /* 0x00000000190472ca */ /* 0x000fe200000e0000 */
[----:B------:R-:W-:Y:S01]  /*7230*/  BSSY.RECONVERGENT B0, `(.L_x_115) ;  /* 0x0000063000007945 */ /* 0x000fe20003800200 */
[----:B---3--:R-:W-:Y:S02]  /*7240*/  LOP3.LUT R0, R44, 0xffffe000, RZ, 0xc0, !PT ;  /* 0xffffe0002c007812 */ /* 0x008fe400078ec0ff */
[----:B------:R-:W-:Y:S02]  /*7250*/  LOP3.LUT R2, R45, 0xffffe000, RZ, 0xc0, !PT ;  /* 0xffffe0002d027812 */ /* 0x000fe400078ec0ff */
[----:B------:R-:W-:Y:S02]  /*7260*/  LOP3.LUT R3, R46, 0xffffe000, RZ, 0xc0, !PT ;  /* 0xffffe0002e037812 */ /* 0x000fe400078ec0ff */
[----:B------:R-:W-:Y:S02]  /*7270*/  LOP3.LUT R20, R47, 0xffffe000, RZ, 0xc0, !PT ;  /* 0xffffe0002f147812 */ /* 0x000fe400078ec0ff */
[----:B----4-:R-:W-:Y:S02]  /*7280*/  LOP3.LUT R21, R40, 0xffffe000, RZ, 0xc0, !PT ;  /* 0xffffe00028157812 */ /* 0x010fe400078ec0ff */
[----:B------:R-:W-:Y:S01]  /*7290*/  LOP3.LUT R25, R41, 0xffffe000, RZ, 0xc0, !PT ;  /* 0xffffe00029197812 */ /* 0x000fe200078ec0ff */
[----:B------:R-:W1:Y:S01]  /*72a0*/  LDTM.16dp128bit.x8 R4, tmem[UR4+0x20] ;  /* 0x00002004000479ee */ /* 0x000e620008180000 */
[----:B------:R-:W-:Y:S01]  /*72b0*/  R2UR UR4, R71 ;  /* 0x00000000470472ca */ /* 0x000fe200000e0000 */
[----:B------:R-:W-:Y:S01]  /*72c0*/  NOP ;  /* 0x0000000000007918 */ /* 0x000fe20000000000 */
[----:B------:R-:W-:Y:S02]  /*72d0*/  LOP3.LUT R27, R42, 0xffffe000, RZ, 0xc0, !PT ;  /* 0xffffe0002a1b7812 */ /* 0x000fe400078ec0ff */
[----:B------:R-:W-:Y:S02]  /*72e0*/  LOP3.LUT R28, R43, 0xffffe000, RZ, 0xc0, !PT ;  /* 0xffffe0002b1c7812 */ /* 0x000fe400078ec0ff */
[----:B------:R-:W-:Y:S02]  /*72f0*/  LOP3.LUT R29, R32, 0xffffe000, RZ, 0xc0, !PT ;  /* 0xffffe000201d7812 */ /* 0x000fe400078ec0ff */
[----:B------:R-:W-:Y:S02]  /*7300*/  LOP3.LUT R30, R33, 0xffffe000, RZ, 0xc0, !PT ;  /* 0xffffe000211e7812 */ /* 0x000fe400078ec0ff */
[----:B------:R-:W-:Y:S02]  /*7310*/  LOP3.LUT R31, R34, 0xffffe000, RZ, 0xc0, !PT ;  /* 0xffffe000221f7812 */ /* 0x000fe400078ec0ff */
[----:B------:R-:W-:Y:S01]  /*7320*/  LOP3.LUT R32, R35, 0xffffe000, RZ, 0xc0, !PT ;  /* 0xffffe00023207812 */ /* 0x000fe200078ec0ff */
[----:B------:R-:W-:Y:S01]  /*7330*/  UIADD3 UR4, UPT, UPT, UR4, 0xb0, URZ ;  /* 0x000000b004047890 */ /* 0x000fe2000fffe0ff */
[----:B------:R-:W-:Y:S02]  /*7340*/  LOP3.LUT R33, R36, 0xffffe000, RZ, 0xc0, !PT ;  /* 0xffffe00024217812 */ /* 0x000fe400078ec0ff */
[----:B------:R-:W-:Y:S01]  /*7350*/  LOP3.LUT R34, R37, 0xffffe000, RZ, 0xc0, !PT ;  /* 0xffffe00025227812 */ /* 0x000fe200078ec0ff */
[----:B------:R-:W-:Y:S01]  /*7360*/  UPRMT UR4, UR54, 0x654, UR4 ;  /* 0x0000065436047896 */ /* 0x000fe20008000004 */
[----:B------:R-:W-:Y:S02]  /*7370*/  LOP3.LUT R35, R38, 0xffffe000, RZ, 0xc0, !PT ;  /* 0xffffe00026237812 */ /* 0x000fe400078ec0ff */
[----:B------:R-:W-:Y:S01]  /*7380*/  LOP3.LUT R36, R39, 0xffffe000, RZ, 0xc0, !PT ;  /* 0xffffe00027247812 */ /* 0x000fe200078ec0ff */
[C---:B-1----:R-:W-:Y:S01]  /*7390*/  FMUL R4, R24.reuse, R4 ;  /* 0x0000000418047220 */ /* 0x042fe20000400000 */
[C---:B------:R-:W-:Y:S01]  /*73a0*/  FMUL R5, R24.reuse, R5 ;  /* 0x0000000518057220 */ /* 0x040fe20000400000 */
[C---:B------:R-:W-:Y:S01]  /*73b0*/  FMUL R6, R24.reuse, R6 ;  /* 0x0000000618067220 */ /* 0x040fe20000400000 */
[----:B------:R-:W-:Y:S01]  /*73c0*/  FMUL R7, R24, R7 ;  /* 0x0000000718077220 */ /* 0x000fe20000400000 */
[----:B------:R-:W-:Y:S01]  /*73d0*/  FFMA R4, R26, R0, R4 ;  /* 0x000000001a047223 */ /* 0x000fe20000000004 */
[----:B------:R-:W-:Y:S02]  /*73e0*/  IMAD.U32 R0, RZ, RZ, UR45 ;  /* 0x0000002dff007e24 */ /* 0x000fe4000f8e00ff */
[----:B------:R-:W-:Y:S01]  /*73f0*/  FMUL R8, R24, R8 ;  /* 0x0000000818087220 */ /* 0x000fe20000400000 */
[----:B------:R-:W-:Y:S01]  /*7400*/  FFMA R5, R26, R2, R5 ;  /* 0x000000021a057223 */ /* 0x000fe20000000005 */
[----:B------:R-:W-:Y:S01]  /*7410*/  FMUL R9, R24, R9 ;  /* 0x0000000918097220 */ /* 0x000fe20000400000 */
[----:B------:R-:W-:Y:S01]  /*7420*/  F2FP.TF32.F32.PACK_B R4, R4 ;  /* 0x00000004ff04723e */ /* 0x000fe200024050ff */
[----:B------:R-:W-:Y:S01]  /*7430*/  FFMA R6, R26, R3, R6 ;  /* 0x000000031a067223 */ /* 0x000fe20000000006 */
[----:B------:R-:W-:Y:S01]  /*7440*/  FMUL R10, R24, R10 ;  /* 0x0000000a180a7220 */ /* 0x000fe20000400000 */
[----:B------:R-:W-:Y:S01]  /*7450*/  F2FP.TF32.F32.PACK_B R5, R5 ;  /* 0x00000005ff05723e */ /* 0x000fe200024050ff */
[----:B------:R-:W-:Y:S01]  /*7460*/  FFMA R7, R26, R20, R7 ;  /* 0x000000141a077223 */ /* 0x000fe20000000007 */
[----:B------:R-:W-:Y:S01]  /*7470*/  IMAD R0, R0, 0x800, R52 ;  /* 0x0000080000007824 */ /* 0x000fe200078e0234 */
[----:B------:R-:W-:Y:S01]  /*7480*/  F2FP.TF32.F32.PACK_B R6, R6 ;  /* 0x00000006ff06723e */ /* 0x000fe200024050ff */
[----:B------:R-:W-:Y:S01]  /*7490*/  FMUL R11, R24, R11 ;  /* 0x0000000b180b7220 */ /* 0x000fe20000400000 */
[----:B------:R-:W-:Y:S01]  /*74a0*/  FFMA R8, R26, R21, R8 ;  /* 0x000000151a087223 */ /* 0x000fe20000000008 */
[----:B------:R-:W-:Y:S01]  /*74b0*/  F2FP.TF32.F32.PACK_B R7, R7 ;  /* 0x00000007ff07723e */ /* 0x000fe200024050ff */
[----:B------:R-:W-:Y:S01]  /*74c0*/  FMUL R12, R24, R12 ;  /* 0x0000000c180c7220 */ /* 0x000fe20000400000 */
[----:B------:R-:W-:Y:S01]  /*74d0*/  LEA R0, R0, UR44, 0x2 ;  /* 0x0000002c00007c11 */ /* 0x000fe2000f8e10ff */
[----:B------:R-:W-:Y:S01]  /*74e0*/  FFMA R9, R26, R25, R9 ;  /* 0x000000191a097223 */ /* 0x000fe20000000009 */
[----:B------:R-:W-:Y:S01]  /*74f0*/  FMUL R13, R24, R13 ;  /* 0x0000000d180d7220 */ /* 0x000fe20000400000 */
        /* <DEDUP_REMOVED lines=12> */
[C---:B------:R-:W-:Y:S01]  /*75c0*/  IADD3 R2, PT, PT, R73.reuse, 0x400, R0 ;  /* 0x0000040049027810 */ /* 0x040fe20007ffe000 */
[C---:B------:R-:W-:Y:S01]  /*75d0*/  FFMA R16, R26.reuse, R33, R16 ;  /* 0x000000211a107223 */ /* 0x040fe20000000010 */
[----:B------:R-:W-:Y:S01]  /*75e0*/  F2FP.TF32.F32.PACK_B R8, R8 ;  /* 0x00000008ff08723e */ /* 0x000fe200024050ff */
[----:B------:R-:W-:Y:S01]  /*75f0*/  SYNCS.ARRIVE.TRANS64.RED.A1T0 RZ, [UR4], RZ ;  /* 0x000000ffffff79a7 */ /* 0x000fe20008100404 */
[----:B------:R1:W-:Y:S01]  /*7600*/  STSM.16.M88.4 [R0+0x400], R4 ;  /* 0x0004000400007844 */ /* 0x0003e20000000200 */
[----:B------:R-:W-:Y:S01]  /*7610*/  F2FP.TF32.F32.PACK_B R9, R9 ;  /* 0x00000009ff09723e */ /* 0x000fe200024050ff */
[C---:B------:R-:W-:Y:S01]  /*7620*/  FFMA R17, R26.reuse, R34, R17 ;  /* 0x000000221a117223 */ /* 0x040fe20000000011 */
[----:B------:R-:W-:Y:S01]  /*7630*/  F2FP.TF32.F32.PACK_B R10, R10 ;  /* 0x0000000aff0a723e */ /* 0x000fe200024050ff */
[C---:B------:R-:W-:Y:S01]  /*7640*/  FFMA R18, R26.reuse, R35, R18 ;  /* 0x000000231a127223 */ /* 0x040fe20000000012 */
[----:B------:R-:W-:Y:S01]  /*7650*/  F2FP.TF32.F32.PACK_B R11, R11 ;  /* 0x0000000bff0b723e */ /* 0x000fe200024050ff */
[----:B------:R-:W-:Y:S01]  /*7660*/  FFMA R19, R26, R36, R19 ;  /* 0x000000241a137223 */ /* 0x000fe20000000013 */
[----:B------:R-:W-:Y:S02]  /*7670*/  IADD3 R72, PT, PT, R72, 0x400, R0 ;  /* 0x0000040048487810 */ /* 0x000fe40007ffe000 */
[----:B------:R-:W-:Y:S01]  /*7680*/  F2FP.TF32.F32.PACK_B R12, R12 ;  /* 0x0000000cff0c723e */ /* 0x000fe200024050ff */
        /* <DEDUP_REMOVED lines=20> */
[----:B------:R-:W-:Y:S02]  /*77d0*/  ULEA UR5, UR45, UR44, 0xd ;  /* 0x0000002c2d057291 */ /* 0x000fe4000f8e68ff */
[----:B------:R-:W-:Y:S02]  /*77e0*/  UIADD3 UR9, UPT, UPT, UR49, 0x20, URZ ;  /* 0x0000002031097890 */ /* 0x000fe4000fffe0ff */
[----:B------:R-:W-:Y:S01]  /*77f0*/  UIADD3 UR8, UPT, UPT, UR5, 0x400, URZ ;  /* 0x0000040005087890 */ /* 0x000fe2000fffe0ff */
[----:B------:R-:W-:Y:S01]  /*7800*/  UMOV UR10, UR50 ;  /* 0x00000032000a7c82 */ /* 0x000fe20008000000 */
[----:B------:R-:W-:Y:S01]  /*7810*/  UMOV UR11, UR36 ;  /* 0x00000024000b7c82 */ /* 0x000fe20008000000 */
[----:B--2---:R-:W-:Y:S04]  /*7820*/  UIADD3 UR4, UP0, UPT, UR6, 0x680, URZ ;  /* 0x0000068006047890 */ /* 0x004fe8000ff1e0ff */
[----:B------:R-:W-:Y:S09]  /*7830*/  UIADD3.X UR5, UPT, UPT, URZ, UR7, URZ, UP0, !UPT ;  /* 0x00000007ff057290 */ /* 0x000ff200087fe4ff */
[----:B------:R2:W-:Y:S02]  /*7840*/  UTMASTG.3D [UR8], [UR4] ;  /* 0x00000008040073b5 */ /* 0x0005e40008010000 */
[----:B--2---:R0:W-:Y:S02]  /*7850*/  UTMACMDFLUSH ;  /* 0x00000000000079b7 */ /* 0x0041e40000000000 */
.L_x_116:
[----:B------:R-:W-:Y:S05]  /*7860*/  BSYNC.RECONVERGENT B0 ;  /* 0x0000000000007941 */ /* 0x000fea0003800200 */
.L_x_115:
[----:B------:R-:W-:Y:S01]  /*7870*/  UIADD3 UR4, UPT, UPT, UR45, 0x1, URZ ;  /* 0x000000012d047890 */ /* 0x000fe2000fffe0ff */
[----:B------:R-:W-:Y:S03]  /*7880*/  BSSY.RECONVERGENT B0, `(.L_x_117) ;  /* 0x0000008000007945 */ /* 0x000fe60003800200 */
[----:B------:R-:W-:Y:S04]  /*7890*/  UISETP.NE.AND UP0, UPT, UR4, 0x3, UPT ;  /* 0x000000030400788c */ /* 0x000fe8000bf05270 */
[----:B------:R-:W-:Y:S02]  /*78a0*/  UISETP.EQ.XOR UP1, UPT, UR47, 0x3, !UP0 ;  /* 0x000000032f00788c */ /* 0x000fe4000c722a70 */
[----:B------:R-:W-:Y:S02]  /*78b0*/  USEL UR46, UR4, URZ, UP0 ;  /* 0x000000ff042e7287 */ /* 0x000fe40008000000 */
[----:B------:R-:W-:Y:S04]  /*78c0*/  USEL UR5, URZ, 0x1, !UP1 ;  /* 0x00000001ff057887 */ /* 0x000fe8000c800000 */
[----:B------:R-:W-:Y:S01]  /*78d0*/  ULOP3.LUT UR55, UR55, UR5, URZ, 0x3c, !UPT ;  /* 0x0000000537377292 */ /* 0x000fe2000f8e3cff */
[----:B------:R-:W-:Y:S11]  /*78e0*/  @P0 BRA `(.L_x_118) ;  /* 0x0000000000040947 */ /* 0x000ff60003800000 */
[----:B------:R-:W-:Y:S04]  /*78f0*/  DEPBAR.LE SB0, 0x1 ;  /* 0x000080400000791a */ /* 0x000fe80000000000 */
.L_x_118:
[----:B------:R-:W-:Y:S05]  /*7900*/  BSYNC.RECONVERGENT B0 ;  /* 0x0000000000007941 */ /* 0x000fea0003800200 */
.L_x_117:
[----:B------:R-:W-:Y:S01]  /*7910*/  BAR.SYNC.DEFER_BLOCKING 0x1, 0x80 ;  /* 0x0042000000007b1d */ /* 0x000fe20000010000 */
[----:B------:R-:W-:Y:S01]  /*7920*/  UISETP.NE.AND UP0, UPT, UR53, -0x2, UPT ;  /* 0xfffffffe3500788c */ /* 0x000fe2000bf05270 */
[----:B------:R-:W-:Y:S08]  /*7930*/  IADD3 R22, PT, PT, R22, 0x1, RZ ;  /* 0x0000000116167810 */ /* 0x000ff00007ffe0ff */
[----:B------:R-:W-:Y:S05]  /*7940*/  BRA.U !UP0, `(.L_x_119) ;  /* 0x0000000108287547 */ /* 0x000fea000b800000 */
[----:B------:R-:W-:Y:S01]  /*7950*/  ISETP.NE.AND P0, PT, R70, RZ, PT ;  /* 0x000000ff4600720c */ /* 0x000fe20003f05270 */
[----:B-1----:R-:W-:Y:S01]  /*7960*/  IMAD.U32 R2, RZ, RZ, UR52 ;  /* 0x00000034ff027e24 */ /* 0x002fe2000f8e00ff */
[----:B------:R-:W-:Y:S01]  /*7970*/  UIADD3 UR4, UPT, UPT, UR52, 0x1, URZ ;  /* 0x0000000134047890 */ /* 0x000fe2000fffe0ff */
[----:B------:R-:W-:Y:S03]  /*7980*/  IMAD.U32 R0, RZ, RZ, UR54 ;  /* 0x00000036ff007e24 */ /* 0x000fe6000f8e00ff */
[----:B------:R-:W-:Y:S04]  /*7990*/  UISETP.NE.AND UP0, UPT, UR4, 0x3, UPT ;  /* 0x000000030400788c */ /* 0x000fe8000bf05270 */
[----:B------:R-:W-:Y:S03]  /*79a0*/  USEL UR52, UR4, URZ, UP0 ;  /* 0x000000ff04347287 */ /* 0x000fe60008000000 */
[----:B------:R-:W-:Y:S05]  /*79b0*/  @P0 LEA R2, R2, UR44, 0x3 ;  /* 0x0000002c02020c11 */ /* 0x000fea000f8e18ff */
[----:B------:R-:W-:Y:S05]  /*79c0*/  @P0 VIADD R2, R2, 0x48 ;  /* 0x0000004802020836 */ /* 0x000fea0000000000 */
[----:B------:R-:W-:Y:S04]  /*79d0*/  @P0 PRMT R0, R0, 0x654, R2 ;  /* 0x0000065400000816 */ /* 0x000fe80000000002 */
[----:B------:R2:W-:Y:S03]  /*79e0*/  @P0 SYNCS.ARRIVE.TRANS64.RED.A1T0 RZ, [R0+URZ], RZ ;  /* 0x000000ff00ff09a7 */ /* 0x0005e600081004ff */
.L_x_119:
[----:B------:R-:W-:Y:S01]  /*79f0*/  R2UR UR6, R69 ;  /* 0x00000000450672ca */ /* 0x000fe200000e0000 */
[----:B------:R-:W-:Y:S01]  /*7a00*/  UIADD3 UR53, UPT, UPT, UR53, 0x2, URZ ;  /* 0x0000000235357890 */ /* 0x000fe2000fffe0ff */
[----:B------:R-:W-:Y:S02]  /*7a10*/  R2UR UR5, R55 ;  /* 0x00000000370572ca */ /* 0x000fe400000e0000 */
[----:B------:R-:W-:Y:S02]  /*7a20*/  R2UR UR4, R56 ;  /* 0x00000000380472ca */ /* 0x000fe400000e0000 */
[----:B------:R-:W-:Y:S02]  /*7a30*/  R2UR UR36, R67 ;  /* 0x00000000432472ca */ /* 0x000fe400000e0000 */
[----:B------:R-:W-:Y:S02]  /*7a40*/  ISETP.NE.AND P0, PT, R59, 0x2, PT ;  /* 0x000000023b00780c */ /* 0x000fe40003f05270 */
[----:B------:R-:W-:Y:S02]  /*7a50*/  ISETP.NE.AND P1, PT, R22, 0x4, PT ;  /* 0x000000041600780c */ /* 0x000fe40003f25270 */
[----:B-1----:R-:W-:Y:S01]  /*7a60*/  SEL R2, RZ, 0x1, P0 ;  /* 0x00000001ff027807 */ /* 0x002fe20000000000 */
[----:B------:R-:W-:Y:S01]  /*7a70*/  UISETP.NE.AND UP0, UPT, UR6, URZ, UPT ;  /* 0x000000ff0600728c */ /* 0x000fe2000bf05270 */
[----:B--2---:R-:W-:Y:S01]  /*7a80*/  SEL R0, RZ, 0x1, P1 ;  /* 0x00000001ff007807 */ /* 0x004fe20000800000 */
[----:B------:R-:W-:Y:S01]  /*7a90*/  UIADD3 UR26, UPT, UPT, UR37, UR5, URZ ;  /* 0x00000005251a7290 */ /* 0x000fe2000fffe0ff */
[----:B------:R-:W-:Y:S01]  /*7aa0*/  LOP3.LUT R60, R60, R2, RZ, 0x3c, !PT ;  /* 0x000000023c3c7212 */ /* 0x000fe200078e3cff */
[----:B------:R-:W-:Y:S01]  /*7ab0*/  UIADD3 UR25, UPT, UPT, UR38, UR4, URZ ;  /* 0x0000000426197290 */ /* 0x000fe2000fffe0ff */
[----:B------:R-:W-:Y:S02]  /*7ac0*/  LOP3.LUT R61, R61, R0, RZ, 0x3c, !PT ;  /* 0x000000003d3d7212 */ /* 0x000fe400078e3cff */
[----:B------:R-:W-:Y:S02]  /*7ad0*/  SEL R59, R59, RZ, P0 ;  /* 0x000000ff3b3b7207 */ /* 0x000fe40000000000 */
[----:B------:R-:W-:Y:S01]  /*7ae0*/  SEL R22, R22, RZ, P1 ;  /* 0x000000ff16167207 */ /* 0x000fe20000800000 */
[----:B------:R-:W-:Y:S06]  /*7af0*/  BRA.U UP0, `(.L_x_120) ;  /* 0xffffffd900b07547 */ /* 0x000fec000b83ffff */
[----:B------:R-:W-:-:S13]  /*7b00*/  R2UR UR4, R57 ;  /* 0x00000000390472ca */ /* 0x000fda00000e0000 */
[----:B------:R-:W-:-:S09]  /*7b10*/  UISETP.NE.AND UP0, UPT, UR4, URZ, UPT ;  /* 0x000000ff0400728c */ /* 0x000fd2000bf05270 */
[----:B------:R-:W-:Y:S05]  /*7b20*/  BRA.U !UP0, `(.L_x_121) ;  /* 0x0000000108487547 */ /* 0x000fea000b800000 */
[----:B------:R-:W1:Y:S02]  /*7b30*/  LDCU.64 UR4, c[0x0][0x890] ;  /* 0x00011200ff0477ac */ /* 0x000e640008000a00 */
[----:B-1----:R-:W-:-:S04]  /*7b40*/  UISETP.NE.U32.AND UP0, UPT, UR4, URZ, UPT ;  /* 0x000000ff0400728c */ /* 0x002fc8000bf05070 */
[----:B------:R-:W-:-:S09]  /*7b50*/  UISETP.NE.AND.EX UP0, UPT, UR5, URZ, UPT, UP0 ;  /* 0x000000ff0500728c */ /* 0x000fd2000bf05300 */
[----:B------:R-:W-:Y:S05]  /*7b60*/  BRA.U UP0, `(.L_x_122) ;  /* 0x00000001000c7547 */ /* 0x000fea000b800000 */
[----:B------:R-:W-:-:S13]  /*7b70*/  FSETP.NEU.AND P0, PT, R26, RZ, PT ;  /* 0x000000ff1a00720b */ /* 0x000fda0003f0d000 */
[----:B------:R-:W-:Y:S05]  /*7b80*/  @!P0 EXIT ;  /* 0x000000000000894d */ /* 0x000fea0003800000 */
[----:B------:R-:W-:Y:S05]  /*7b90*/  BRA `(.L_x_121) ;  /* 0x00000000002c7947 */ /* 0x000fea0003800000 */
.L_x_122:
[----:B------:R-:W-:Y:S01]  /*7ba0*/  ISETP.NE.AND P0, PT, R58, RZ, PT ;  /* 0x000000ff3a00720c */ /* 0x000fe20003f05270 */
[----:B------:R-:W-:-:S12]  /*7bb0*/  BSSY.RECONVERGENT B0, `(.L_x_121) ;  /* 0x0000009000007945 */ /* 0x000fd80003800200 */
[----:B------:R-:W-:Y:S05]  /*7bc0*/  @P0 BRA `(.L_x_123) ;  /* 0x0000000000140947 */ /* 0x000fea0003800000 */
[----:B------:R-:W1:Y:S02]  /*7bd0*/  LDCU.64 UR4, c[0x0][0x888] ;  /* 0x00011100ff0477ac */ /* 0x000e640008000a00 */
[----:B-1----:R-:W-:-:S04]  /*7be0*/  ISETP.NE.U32.AND P0, PT, RZ, UR4, PT ;  /* 0x00000004ff007c0c */ /* 0x002fc8000bf05070 */
[----:B------:R-:W-:-:S13]  /*7bf0*/  ISETP.NE.AND.EX P0, PT, RZ, UR5, PT, P0 ;  /* 0x00000005ff007c0c */ /* 0x000fda000bf05300 */
[----:B------:R-:W-:Y:S05]  /*7c00*/  @!P0 EXIT ;  /* 0x000000000000894d */ /* 0x000fea0003800000 */
[----:B------:R-:W-:Y:S05]  /*7c10*/  BRA `(.L_x_124) ;  /* 0x0000000000087947 */ /* 0x000fea0003800000 */
.L_x_123:
[----:B------:R-:W-:-:S13]  /*7c20*/  FSETP.NEU.AND P0, PT, R26, RZ, PT ;  /* 0x000000ff1a00720b */ /* 0x000fda0003f0d000 */
[----:B------:R-:W-:Y:S05]  /*7c30*/  @!P0 EXIT ;  /* 0x000000000000894d */ /* 0x000fea0003800000 */
.L_x_124:
[----:B------:R-:W-:Y:S05]  /*7c40*/  BSYNC.RECONVERGENT B0 ;  /* 0x0000000000007941 */ /* 0x000fea0003800200 */
.L_x_121:
[----:B------:R-:W-:Y:S01]  /*7c50*/  ULEA UR4, UR52, UR44, 0x3 ;  /* 0x0000002c34047291 */ /* 0x000fe2000f8e18ff */
[----:B------:R-:W-:-:S04]  /*7c60*/  DEPBAR.LE SB0, 0x0 ;  /* 0x000080000000791a */ /* 0x000fc80000000000 */
[----:B------:R-:W-:-:S04]  /*7c70*/  UIADD3 UR4, UPT, UPT, UR4, 0x48, URZ ;  /* 0x0000004804047890 */ /* 0x000fc8000fffe0ff */
[----:B------:R-:W-:-:S09]  /*7c80*/  UPRMT UR4, UR54, 0x654, UR4 ;  /* 0x0000065436047896 */ /* 0x000fd20008000004 */
[----:B------:R-:W-:Y:S01]  /*7c90*/  SYNCS.ARRIVE.TRANS64.RED.A1T0 RZ, [UR4], RZ ;  /* 0x000000ffffff79a7 */ /* 0x000fe20008100404 */
[----:B------:R-:W-:Y:S05]  /*7ca0*/  EXIT ;  /* 0x000000000000794d */ /* 0x000fea0003800000 */
.L_x_24:
[----:B--2---:R2:W3:Y:S02]  /*7cb0*/  SYNCS.PHASECHK.TRANS64.TRYWAIT P0, [R0+URZ+0xe0], R2 ;  /* 0x0000e002000075a7 */ /* 0x0044e400080011ff */
[----:B---3--:R-:W-:Y:S05]  /*7cc0*/  @!P0 NANOSLEEP.SYNCS 0x989680 ;  /* 0x009896800000895d */ /* 0x008fea0003900000 */
[----:B------:R-:W3:Y:S02]  /*7cd0*/  @!P0 SYNCS.PHASECHK.TRANS64 P0, [R0+URZ+0xe0], R2 ;  /* 0x0000e002000085a7 */ /* 0x000ee400080010ff */
[----:B---3--:R-:W-:Y:S05]  /*7ce0*/  @!P0 BRA `(.L_x_24) ;  /* 0xfffffffc00f08947 */ /* 0x008fea000383ffff */
[----:B------:R-:W-:Y:S05]  /*7cf0*/  BRA `(.L_x_125) ;  /* 0xffffff9c00347947 */ /* 0x000fea000383ffff */
.L_x_27:
[----:B-1----:R-:W-:-:S07]  /*7d00*/  MOV R0, UR33 ;  /* 0x0000002100007c02 */ /* 0x002fce0008000f00 */
.L_x_126:
[----:B-1----:R1:W2:Y:S02]  /*7d10*/  SYNCS.PHASECHK.TRANS64.TRYWAIT P0, [R0+URZ+0x18], R3 ;  /* 0x00001803000075a7 */ /* 0x0022a400080011ff */
[----:B--2---:R-:W-:Y:S05]  /*7d20*/  @!P0 NANOSLEEP.SYNCS 0x989680 ;  /* 0x009896800000895d */ /* 0x004fea0003900000 */
[----:B------:R-:W2:Y:S02]  /*7d30*/  @!P0 SYNCS.PHASECHK.TRANS64 P0, [R0+URZ+0x18], R3 ;  /* 0x00001803000085a7 */ /* 0x000ea400080010ff */
[----:B--2---:R-:W-:Y:S05]  /*7d40*/  @!P0 BRA `(.L_x_126) ;  /* 0xfffffffc00f08947 */ /* 0x004fea000383ffff */
[----:B------:R-:W-:Y:S05]  /*7d50*/  BRA `(.L_x_26) ;  /* 0xffffff9c00807947 */ /* 0x000fea000383ffff */
.L_x_36:
[----:B-1----:R-:W-:-:S07]  /*7d60*/  MOV R0, UR33 ;  /* 0x0000002100007c02 */ /* 0x002fce0008000f00 */
.L_x_127:
[----:B-1----:R1:W2:Y:S02]  /*7d70*/  SYNCS.PHASECHK.TRANS64.TRYWAIT P0, [R0+URZ+0x18], R3 ;  /* 0x00001803000075a7 */ /* 0x0022a400080011ff */
[----:B--2---:R-:W-:Y:S05]  /*7d80*/  @!P0 NANOSLEEP.SYNCS 0x989680 ;  /* 0x009896800000895d */ /* 0x004fea0003900000 */
[----:B------:R-:W2:Y:S02]  /*7d90*/  @!P0 SYNCS.PHASECHK.TRANS64 P0, [R0+URZ+0x18], R3 ;  /* 0x00001803000085a7 */ /* 0x000ea400080010ff */
[----:B--2---:R-:W-:Y:S05]  /*7da0*/  @!P0 BRA `(.L_x_127) ;  /* 0xfffffffc00f08947 */ /* 0x004fea000383ffff */
[----:B------:R-:W-:Y:S05]  /*7db0*/  BRA `(.L_x_35) ;  /* 0xffffffa000907947 */ /* 0x000fea000383ffff */
.L_x_43:
[----:B-1----:R1:W4:Y:S02]  /*7dc0*/  SYNCS.PHASECHK.TRANS64.TRYWAIT P0, [R3+URZ+0x70], R0 ;  /* 0x00007000030075a7 */ /* 0x00232400080011ff */
[----:B----4-:R-:W-:Y:S05]  /*7dd0*/  @!P0 NANOSLEEP.SYNCS 0x989680 ;  /* 0x009896800000895d */ /* 0x010fea0003900000 */
[----:B------:R-:W4:Y:S02]  /*7de0*/  @!P0 SYNCS.PHASECHK.TRANS64 P0, [R3+URZ+0x70], R0 ;  /* 0x00007000030085a7 */ /* 0x000f2400080010ff */
[----:B----4-:R-:W-:Y:S05]  /*7df0*/  @!P0 BRA `(.L_x_43) ;  /* 0xfffffffc00f08947 */ /* 0x010fea000383ffff */
[----:B------:R-:W-:Y:S05]  /*7e00*/  BRA `(.L_x_128) ;  /* 0xffffffa400807947 */ /* 0x000fea000383ffff */
.L_x_47:
[----:B------:R-:W-:-:S07]  /*7e10*/  MOV R0, UR4 ;  /* 0x0000000400007c02 */ /* 0x000fce0008000f00 */
.L_x_129:
[----:B-1----:R1:W2:Y:S02]  /*7e20*/  SYNCS.PHASECHK.TRANS64.TRYWAIT P0, [R0+URZ], R2 ;  /* 0x00000002000075a7 */ /* 0x0022a400080011ff */
[----:B--2---:R-:W-:Y:S05]  /*7e30*/  @!P0 NANOSLEEP.SYNCS 0x989680 ;  /* 0x009896800000895d */ /* 0x004fea0003900000 */
[----:B------:R-:W2:Y:S02]  /*7e40*/  @!P0 SYNCS.PHASECHK.TRANS64 P0, [R0+URZ], R2 ;  /* 0x00000002000085a7 */ /* 0x000ea400080010ff */
[----:B--2---:R-:W-:Y:S05]  /*7e50*/  @!P0 BRA `(.L_x_129) ;  /* 0xfffffffc00f08947 */ /* 0x004fea000383ffff */
[----:B------:R-:W-:Y:S05]  /*7e60*/  BRA `(.L_x_130) ;  /* 0xffffffac002c7947 */ /* 0x000fea000383ffff */
.L_x_48:
[----:B------:R-:W-:-:S07]  /*7e70*/  MOV R0, UR5 ;  /* 0x0000000500007c02 */ /* 0x000fce0008000f00 */
.L_x_131:
[----:B-1----:R1:W2:Y:S02]  /*7e80*/  SYNCS.PHASECHK.TRANS64.TRYWAIT P0, [R0+URZ], R2 ;  /* 0x00000002000075a7 */ /* 0x0022a400080011ff */
[----:B--2---:R-:W-:Y:S05]  /*7e90*/  @!P0 NANOSLEEP.SYNCS 0x989680 ;  /* 0x009896800000895d */ /* 0x004fea0003900000 */
[----:B------:R-:W2:Y:S02]  /*7ea0*/  @!P0 SYNCS.PHASECHK.TRANS64 P0, [R0+URZ], R2 ;  /* 0x00000002000085a7 */ /* 0x000ea400080010ff */
[----:B--2---:R-:W-:Y:S05]  /*7eb0*/  @!P0 BRA `(.L_x_131) ;  /* 0xfffffffc00f08947 */ /* 0x004fea000383ffff */
[----:B------:R-:W-:Y:S05]  /*7ec0*/  BRA `(.L_x_132) ;  /* 0xffffffac00387947 */ /* 0x000fea000383ffff */
.L_x_51:
[----:B--2---:R2:W3:Y:S02]  /*7ed0*/  SYNCS.PHASECHK.TRANS64.TRYWAIT P0, [R2+URZ+0xd0], R4 ;  /* 0x0000d004020075a7 */ /* 0x0044e400080011ff */
[----:B---3--:R-:W-:Y:S05]  /*7ee0*/  @!P0 NANOSLEEP.SYNCS 0x989680 ;  /* 0x009896800000895d */ /* 0x008fea0003900000 */
[----:B------:R-:W3:Y:S02]  /*7ef0*/  @!P0 SYNCS.PHASECHK.TRANS64 P0, [R2+URZ+0xd0], R4 ;  /* 0x0000d004020085a7 */ /* 0x000ee400080010ff */
[----:B---3--:R-:W-:Y:S05]  /*7f00*/  @!P0 BRA `(.L_x_51) ;  /* 0xfffffffc00f08947 */ /* 0x008fea000383ffff */
[----:B------:R-:W-:Y:S05]  /*7f10*/  BRA `(.L_x_133) ;  /* 0xffffffac00947947 */ /* 0x000fea000383ffff */
.L_x_52:
[----:B------:R-:W-:-:S07]  /*7f20*/  MOV R2, UR4 ;  /* 0x0000000400027c02 */ /* 0x000fce0008000f00 */
.L_x_134:
[----:B--2---:R2:W3:Y:S02]  /*7f30*/  SYNCS.PHASECHK.TRANS64.TRYWAIT P0, [R2+URZ+0x80], R5 ;  /* 0x00008005020075a7 */ /* 0x0044e400080011ff */
[----:B---3--:R-:W-:Y:S05]  /*7f40*/  @!P0 NANOSLEEP.SYNCS 0x989680 ;  /* 0x009896800000895d */ /* 0x008fea0003900000 */
[----:B------:R-:W3:Y:S02]  /*7f50*/  @!P0 SYNCS.PHASECHK.TRANS64 P0, [R2+URZ+0x80], R5 ;  /* 0x00008005020085a7 */ /* 0x000ee400080010ff */
[----:B---3--:R-:W-:Y:S05]  /*7f60*/  @!P0 BRA `(.L_x_134) ;  /* 0xfffffffc00f08947 */ /* 0x008fea000383ffff */
[----:B------:R-:W-:Y:S05]  /*7f70*/  BRA `(.L_x_135) ;  /* 0xffffffac00a47947 */ /* 0x000fea000383ffff */
.L_x_53:
[----:B--2---:R2:W3:Y:S02]  /*7f80*/  SYNCS.PHASECHK.TRANS64.TRYWAIT P1, [R2+URZ+0x70], R4 ;  /* 0x00007004020075a7 */ /* 0x0044e400080211ff */
[----:B---3--:R-:W-:Y:S05]  /*7f90*/  @!P1 NANOSLEEP.SYNCS 0x989680 ;  /* 0x009896800000995d */ /* 0x008fea0003900000 */
[----:B------:R-:W3:Y:S02]  /*7fa0*/  @!P1 SYNCS.PHASECHK.TRANS64 P1, [R2+URZ+0x70], R4 ;  /* 0x00007004020095a7 */ /* 0x000ee400080210ff */
[----:B---3--:R-:W-:Y:S05]  /*7fb0*/  @!P1 BRA `(.L_x_53) ;  /* 0xfffffffc00f09947 */ /* 0x008fea000383ffff */
[----:B------:R-:W-:Y:S05]  /*7fc0*/  BRA `(.L_x_136) ;  /* 0xffffffac00d47947 */ /* 0x000fea000383ffff */
.L_x_56:
[----:B------:R-:W-:-:S07]  /*7fd0*/  MOV R0, UR4 ;  /* 0x0000000400007c02 */ /* 0x000fce0008000f00 */
.L_x_137:
[----:B--2---:R2:W3:Y:S02]  /*7fe0*/  SYNCS.PHASECHK.TRANS64.TRYWAIT P0, [R0+URZ+0x80], R2 ;  /* 0x00008002000075a7 */ /* 0x0044e400080011ff */
[----:B---3--:R-:W-:Y:S05]  /*7ff0*/  @!P0 NANOSLEEP.SYNCS 0x989680 ;  /* 0x009896800000895d */ /* 0x008fea0003900000 */
[----:B------:R-:W3:Y:S02]  /*8000*/  @!P0 SYNCS.PHASECHK.TRANS64 P0, [R0+URZ+0x80], R2 ;  /* 0x00008002000085a7 */ /* 0x000ee400080010ff */
[----:B---3--:R-:W-:Y:S05]  /*8010*/  @!P0 BRA `(.L_x_137) ;  /* 0xfffffffc00f08947 */ /* 0x008fea000383ffff */
[----:B------:R-:W-:Y:S05]  /*8020*/  BRA `(.L_x_55) ;  /* 0xffffffb000287947 */ /* 0x000fea000383ffff */
.L_x_63:
[----:B-1----:R1:W2:Y:S02]  /*8030*/  SYNCS.PHASECHK.TRANS64.TRYWAIT P1, [R0+URZ+0x70], R2 ;  /* 0x00007002000075a7 */ /* 0x0022a400080211ff */
[----:B--2---:R-:W-:Y:S05]  /*8040*/  @!P1 NANOSLEEP.SYNCS 0x989680 ;  /* 0x009896800000995d */ /* 0x004fea0003900000 */
[----:B------:R-:W2:Y:S02]  /*8050*/  @!P1 SYNCS.PHASECHK.TRANS64 P1, [R0+URZ+0x70], R2 ;  /* 0x00007002000095a7 */ /* 0x000ea400080210ff */
[----:B--2---:R-:W-:Y:S05]  /*8060*/  @!P1 BRA `(.L_x_63) ;  /* 0xfffffffc00f09947 */ /* 0x004fea000383ffff */
[----:B------:R-:W-:Y:S05]  /*8070*/  BRA `(.L_x_138) ;  /* 0xffffffb400bc7947 */ /* 0x000fea000383ffff */
.L_x_64:
[----:B------:R-:W-:-:S07]  /*8080*/  MOV R2, UR46 ;  /* 0x0000002e00027c02 */ /* 0x000fce0008000f00 */
.L_x_139:
[----:B-1----:R1:W2:Y:S02]  /*8090*/  SYNCS.PHASECHK.TRANS64.TRYWAIT P0, [R2+URZ+0xb0], R0 ;  /* 0x0000b000020075a7 */ /* 0x0022a400080011ff */
[----:B--2---:R-:W-:Y:S05]  /*80a0*/  @!P0 NANOSLEEP.SYNCS 0x989680 ;  /* 0x009896800000895d */ /* 0x004fea0003900000 */
[----:B------:R-:W2:Y:S02]  /*80b0*/  @!P0 SYNCS.PHASECHK.TRANS64 P0, [R2+URZ+0xb0], R0 ;  /* 0x0000b000020085a7 */ /* 0x000ea400080010ff */
[----:B--2---:R-:W-:Y:S05]  /*80c0*/  @!P0 BRA `(.L_x_139) ;  /* 0xfffffffc00f08947 */ /* 0x004fea000383ffff */
[----:B------:R-:W-:Y:S05]  /*80d0*/  BRA `(.L_x_140) ;  /* 0xffffffb8000c7947 */ /* 0x000fea000383ffff */
.L_x_67:
[----:B------:R-:W-:Y:S07]  /*80e0*/  MOV R0, UR7 ;  /* 0x0000000700007c02 */ /* 0x000fee0008000f00 */
.L_x_141:
[----:B-1----:R1:W2:Y:S02]  /*80f0*/  SYNCS.PHASECHK.TRANS64.TRYWAIT P0, [R0+URZ], R2 ;  /* 0x00000002000075a7 */ /* 0x0022a400080011ff */
[----:B--2---:R-:W-:Y:S05]  /*8100*/  @!P0 NANOSLEEP.SYNCS 0x989680 ;  /* 0x009896800000895d */ /* 0x004fea0003900000 */
[----:B------:R-:W2:Y:S02]  /*8110*/  @!P0 SYNCS.PHASECHK.TRANS64 P0, [R0+URZ], R2 ;  /* 0x00000002000085a7 */ /* 0x000ea400080010ff */
[----:B--2---:R-:W-:Y:S05]  /*8120*/  @!P0 BRA `(.L_x_141) ;  /* 0xfffffffc00f08947 */ /* 0x004fea000383ffff */
[----:B------:R-:W-:Y:S05]  /*8130*/  BRA `(.L_x_66) ;  /* 0xffffffb800287947 */ /* 0x000fea000383ffff */
.L_x_70:
[----:B------:R-:W-:-:S07]  /*8140*/  MOV R0, UR4 ;  /* 0x0000000400007c02 */ /* 0x000fce0008000f00 */
.L_x_142:
[----:B--2---:R2:W4:Y:S02]  /*8150*/  SYNCS.PHASECHK.TRANS64.TRYWAIT P0, [R0+URZ], R2 ;  /* 0x00000002000075a7 */ /* 0x00452400080011ff */
[----:B----4-:R-:W-:Y:S05]  /*8160*/  @!P0 NANOSLEEP.SYNCS 0x989680 ;  /* 0x009896800000895d */ /* 0x010fea0003900000 */
[----:B------:R-:W4:Y:S02]  /*8170*/  @!P0 SYNCS.PHASECHK.TRANS64 P0, [R0+URZ], R2 ;  /* 0x00000002000085a7 */ /* 0x000f2400080010ff */
[----:B----4-:R-:W-:Y:S05]  /*8180*/  @!P0 BRA `(.L_x_142) ;  /* 0xfffffffc00f08947 */ /* 0x010fea000383ffff */
[----:B------:R-:W-:Y:S05]  /*8190*/  BRA `(.L_x_143) ;  /* 0xffffffbc00547947 */ /* 0x000fea000383ffff */
.L_x_71:
[----:B------:R-:W-:-:S07]  /*81a0*/  MOV R0, UR5 ;  /* 0x0000000500007c02 */ /* 0x000fce0008000f00 */
.L_x_144:
[----:B-1----:R1:W2:Y:S02]  /*81b0*/  SYNCS.PHASECHK.TRANS64.TRYWAIT P0, [R0+URZ], R3 ;  /* 0x00000003000075a7 */ /* 0x0022a400080011ff */
[----:B--2---:R-:W-:Y:S05]  /*81c0*/  @!P0 NANOSLEEP.SYNCS 0x989680 ;  /* 0x009896800000895d */ /* 0x004fea0003900000 */
[----:B------:R-:W2:Y:S02]  /*81d0*/  @!P0 SYNCS.PHASECHK.TRANS64 P0, [R0+URZ], R3 ;  /* 0x00000003000085a7 */ /* 0x000ea400080010ff */
[----:B--2---:R-:W-:Y:S05]  /*81e0*/  @!P0 BRA `(.L_x_144) ;  /* 0xfffffffc00f08947 */ /* 0x004fea000383ffff */
[----:B------:R-:W-:Y:S05]  /*81f0*/  BRA `(.L_x_145) ;  /* 0xffffffbc00607947 */ /* 0x000fea000383ffff */
.L_x_72:
[----:B------:R-:W-:-:S07]  /*8200*/  MOV R0, UR5 ;  /* 0x0000000500007c02 */ /* 0x000fce0008000f00 */
.L_x_146:
[----:B-1----:R1:W2:Y:S02]  /*8210*/  SYNCS.PHASECHK.TRANS64.TRYWAIT P0, [R0+URZ], R3 ;  /* 0x00000003000075a7 */ /* 0x0022a400080011ff */
[----:B--2---:R-:W-:Y:S05]  /*8220*/  @!P0 NANOSLEEP.SYNCS 0x989680 ;  /* 0x009896800000895d */ /* 0x004fea0003900000 */
[----:B------:R-:W2:Y:S02]  /*8230*/  @!P0 SYNCS.PHASECHK.TRANS64 P0, [R0+URZ], R3 ;  /* 0x00000003000085a7 */ /* 0x000ea400080010ff */
[----:B--2---:R-:W-:Y:S05]  /*8240*/  @!P0 BRA `(.L_x_146) ;  /* 0xfffffffc00f08947 */ /* 0x004fea000383ffff */
[----:B------:R-:W-:Y:S05]  /*8250*/  BRA `(.L_x_147) ;  /* 0xffffffbc006c7947 */ /* 0x000fea000383ffff */
.L_x_73:
[----:B-1----:R-:W-:-:S07]  /*8260*/  MOV R0, UR4 ;  /* 0x0000000400007c02 */ /* 0x002fce0008000f00 */
.L_x_148:
[----:B-1----:R1:W2:Y:S02]  /*8270*/  SYNCS.PHASECHK.TRANS64.TRYWAIT P0, [R0+URZ], R2 ;  /* 0x00000002000075a7 */ /* 0x0022a400080011ff */
[----:B--2---:R-:W-:Y:S05]  /*8280*/  @!P0 NANOSLEEP.SYNCS 0x989680 ;  /* 0x009896800000895d */ /* 0x004fea0003900000 */
[----:B------:R-:W2:Y:S02]  /*8290*/  @!P0 SYNCS.PHASECHK.TRANS64 P0, [R0+URZ], R2 ;  /* 0x00000002000085a7 */ /* 0x000ea400080010ff */
[----:B--2---:R-:W-:Y:S05]  /*82a0*/  @!P0 BRA `(.L_x_148) ;  /* 0xfffffffc00f08947 */ /* 0x004fea000383ffff */
[----:B------:R-:W-:Y:S05]  /*82b0*/  BRA `(.L_x_149) ;  /* 0xffffffbc00787947 */ /* 0x000fea000383ffff */
.L_x_78:
[----:B---3--:R3:W4:Y:S02]  /*82c0*/  SYNCS.PHASECHK.TRANS64.TRYWAIT P0, [R12+URZ+0x70], R0 ;  /* 0x000070000c0075a7 */ /* 0x00872400080011ff */
[----:B----4-:R-:W-:Y:S05]  /*82d0*/  @!P0 NANOSLEEP.SYNCS 0x989680 ;  /* 0x009896800000895d */ /* 0x010fea0003900000 */
[----:B------:R-:W4:Y:S02]  /*82e0*/  @!P0 SYNCS.PHASECHK.TRANS64 P0, [R12+URZ+0x70], R0 ;  /* 0x000070000c0085a7 */ /* 0x000f2400080010ff */
[----:B----4-:R-:W-:Y:S05]  /*82f0*/  @!P0 BRA `(.L_x_78) ;  /* 0xfffffffc00f08947 */ /* 0x010fea000383ffff */
[----:B------:R-:W-:Y:S05]  /*8300*/  BRA `(.L_x_150) ;  /* 0xffffffc000887947 */ /* 0x000fea000383ffff */
.L_x_81:
[----:B-1----:R-:W-:Y:S07]  /*8310*/  MOV R0, UR24 ;  /* 0x0000001800007c02 */ /* 0x002fee0008000f00 */
.L_x_151:
[----:B-1----:R1:W3:Y:S02]  /*8320*/  SYNCS.PHASECHK.TRANS64.TRYWAIT P2, [R0+URZ+0x68], R6 ;  /* 0x00006806000075a7 */ /* 0x0022e400080411ff */
[----:B---3--:R-:W-:Y:S05]  /*8330*/  @!P2 NANOSLEEP.SYNCS 0x989680 ;  /* 0x009896800000a95d */ /* 0x008fea0003900000 */
[----:B------:R-:W3:Y:S02]  /*8340*/  @!P2 SYNCS.PHASECHK.TRANS64 P2, [R0+URZ+0x68], R6 ;  /* 0x000068060000a5a7 */ /* 0x000ee400080410ff */
[----:B---3--:R-:W-:Y:S05]  /*8350*/  @!P2 BRA `(.L_x_151) ;  /* 0xfffffffc00f0a947 */ /* 0x008fea000383ffff */
[----:B------:R-:W-:Y:S05]  /*8360*/  BRA `(.L_x_80) ;  /* 0xffffffc400ec7947 */ /* 0x000fea000383ffff */
.L_x_84:
[----:B------:R-:W-:Y:S07]  /*8370*/  MOV R0, UR4 ;  /* 0x0000000400007c02 */ /* 0x000fee0008000f00 */
.L_x_152:
[----:B-1----:R1:W3:Y:S02]  /*8380*/  SYNCS.PHASECHK.TRANS64.TRYWAIT P0, [R0+URZ+0x48], R9 ;  /* 0x00004809000075a7 */ /* 0x0022e400080011ff */
[----:B---3--:R-:W-:Y:S05]  /*8390*/  @!P0 NANOSLEEP.SYNCS 0x989680 ;  /* 0x009896800000895d */ /* 0x008fea0003900000 */
[----:B------:R-:W3:Y:S02]  /*83a0*/  @!P0 SYNCS.PHASECHK.TRANS64 P0, [R0+URZ+0x48], R9 ;  /* 0x00004809000085a7 */ /* 0x000ee400080010ff */
[----:B---3--:R-:W-:Y:S05]  /*83b0*/  @!P0 BRA `(.L_x_152) ;  /* 0xfffffffc00f08947 */ /* 0x008fea000383ffff */
[----:B------:R-:W-:Y:S05]  /*83c0*/  BRA `(.L_x_153) ;  /* 0xffffffc8004c7947 */ /* 0x000fea000383ffff */
.L_x_85:
[----:B------:R-:W-:Y:S07]  /*83d0*/  MOV R6, UR5 ;  /* 0x0000000500067c02 */ /* 0x000fee0008000f00 */
.L_x_154:
[----:B-1----:R1:W3:Y:S02]  /*83e0*/  SYNCS.PHASECHK.TRANS64.TRYWAIT P0, [R6+URZ+0x48], R0 ;  /* 0x00004800060075a7 */ /* 0x0022e400080011ff */
[----:B---3--:R-:W-:Y:S05]  /*83f0*/  @!P0 NANOSLEEP.SYNCS 0x989680 ;  /* 0x009896800000895d */ /* 0x008fea0003900000 */
[----:B------:R-:W3:Y:S02]  /*8400*/  @!P0 SYNCS.PHASECHK.TRANS64 P0, [R6+URZ+0x48], R0 ;  /* 0x00004800060085a7 */ /* 0x000ee400080010ff */
[----:B---3--:R-:W-:Y:S05]  /*8410*/  @!P0 BRA `(.L_x_154) ;  /* 0xfffffffc00f08947 */ /* 0x008fea000383ffff */
[----:B------:R-:W-:Y:S05]  /*8420*/  BRA `(.L_x_155) ;  /* 0xffffffc800a87947 */ /* 0x000fea000383ffff */
.L_x_87:
[----:B------:R-:W-:-:S07]  /*8430*/  MOV R0, UR4 ;  /* 0x0000000400007c02 */ /* 0x000fce0008000f00 */
.L_x_156:
[----:B-1----:R1:W4:Y:S02]  /*8440*/  SYNCS.PHASECHK.TRANS64.TRYWAIT P0, [R0+URZ], R2 ;  /* 0x00000002000075a7 */ /* 0x00232400080011ff */
[----:B----4-:R-:W-:Y:S05]  /*8450*/  @!P0 NANOSLEEP.SYNCS 0x989680 ;  /* 0x009896800000895d */ /* 0x010fea0003900000 */
[----:B------:R-:W4:Y:S02]  /*8460*/  @!P0 SYNCS.PHASECHK.TRANS64 P0, [R0+URZ], R2 ;  /* 0x00000002000085a7 */ /* 0x000f2400080010ff */
[----:B----4-:R-:W-:Y:S05]  /*8470*/  @!P0 BRA `(.L_x_156) ;  /* 0xfffffffc00f08947 */ /* 0x010fea000383ffff */
[----:B------:R-:W-:Y:S05]  /*8480*/  BRA `(.L_x_157) ;  /* 0xffffffcc00387947 */ /* 0x000fea000383ffff */
.L_x_88:
[----:B------:R-:W-:-:S07]  /*8490*/  MOV R0, UR5 ;  /* 0x0000000500007c02 */ /* 0x000fce0008000f00 */
.L_x_158:
[----:B-1----:R1:W4:Y:S02]  /*84a0*/  SYNCS.PHASECHK.TRANS64.TRYWAIT P0, [R0+URZ], R2 ;  /* 0x00000002000075a7 */ /* 0x00232400080011ff */
[----:B----4-:R-:W-:Y:S05]  /*84b0*/  @!P0 NANOSLEEP.SYNCS 0x989680 ;  /* 0x009896800000895d */ /* 0x010fea0003900000 */
[----:B------:R-:W4:Y:S02]  /*84c0*/  @!P0 SYNCS.PHASECHK.TRANS64 P0, [R0+URZ], R2 ;  /* 0x00000002000085a7 */ /* 0x000f2400080010ff */
[----:B----4-:R-:W-:Y:S05]  /*84d0*/  @!P0 BRA `(.L_x_158) ;  /* 0xfffffffc00f08947 */ /* 0x010fea000383ffff */
[----:B------:R-:W-:Y:S05]  /*84e0*/  BRA `(.L_x_159) ;  /* 0xffffffcc00447947 */ /* 0x000fea000383ffff */
.L_x_90:
[----:B-1----:R1:W2:Y:S02]  /*84f0*/  SYNCS.PHASECHK.TRANS64.TRYWAIT P0, [R0+URZ+0x70], R2 ;  /* 0x00007002000075a7 */ /* 0x0022a400080011ff */
[----:B--2---:R-:W-:Y:S05]  /*8500*/  @!P0 NANOSLEEP.SYNCS 0x989680 ;  /* 0x009896800000895d */ /* 0x004fea0003900000 */
[----:B------:R-:W2:Y:S02]  /*8510*/  @!P0 SYNCS.PHASECHK.TRANS64 P0, [R0+URZ+0x70], R2 ;  /* 0x00007002000085a7 */ /* 0x000ea400080010ff */
[----:B--2---:R-:W-:Y:S05]  /*8520*/  @!P0 BRA `(.L_x_90) ;  /* 0xfffffffc00f08947 */ /* 0x004fea000383ffff */
[----:B------:R-:W-:Y:S05]  /*8530*/  BRA `(.L_x_160) ;  /* 0xffffffd000347947 */ /* 0x000fea000383ffff */
.L_x_100:
[----:B-1----:R1:W3:Y:S02]  /*8540*/  SYNCS.PHASECHK.TRANS64.TRYWAIT P1, [R2+URZ+0x30], R0 ;  /* 0x00003000020075a7 */ /* 0x0022e400080211ff */
[----:B---3--:R-:W-:Y:S05]  /*8550*/  @!P1 NANOSLEEP.SYNCS 0x989680 ;  /* 0x009896800000995d */ /* 0x008fea0003900000 */
[----:B------:R-:W3:Y:S02]  /*8560*/  @!P1 SYNCS.PHASECHK.TRANS64 P1, [R2+URZ+0x30], R0 ;  /* 0x00003000020095a7 */ /* 0x000ee400080210ff */
[----:B---3--:R-:W-:Y:S05]  /*8570*/  @!P1 BRA `(.L_x_100) ;  /* 0xfffffffc00f09947 */ /* 0x008fea000383ffff */
[----:B------:R-:W-:Y:S05]  /*8580*/  BRA `(.L_x_99) ;  /* 0xffffffdc00b47947 */ /* 0x000fea000383ffff */
.L_x_102:
[----:B--2---:R2:W3:Y:S02]  /*8590*/  SYNCS.PHASECHK.TRANS64.TRYWAIT P0, [R71+URZ+0x90], R3 ;  /* 0x00009003470075a7 */ /* 0x0044e400080011ff */
[----:B---3--:R-:W-:Y:S05]  /*85a0*/  @!P0 NANOSLEEP.SYNCS 0x989680 ;  /* 0x009896800000895d */ /* 0x008fea0003900000 */
[----:B------:R-:W3:Y:S02]  /*85b0*/  @!P0 SYNCS.PHASECHK.TRANS64 P0, [R71+URZ+0x90], R3 ;  /* 0x00009003470085a7 */ /* 0x000ee400080010ff */
[----:B---3--:R-:W-:Y:S05]  /*85c0*/  @!P0 BRA `(.L_x_102) ;  /* 0xfffffffc00f08947 */ /* 0x008fea000383ffff */
[----:B------:R-:W-:Y:S05]  /*85d0*/  BRA `(.L_x_101) ;  /* 0xffffffe0002c7947 */ /* 0x000fea000383ffff */
.L_x_113:
[----:B-1----:R1:W2:Y:S02]  /*85e0*/  SYNCS.PHASECHK.TRANS64.TRYWAIT P0, [R2+URZ+0x30], R74 ;  /* 0x0000304a020075a7 */ /* 0x0022a400080011ff */
[----:B--2---:R-:W-:Y:S05]  /*85f0*/  @!P0 NANOSLEEP.SYNCS 0x989680 ;  /* 0x009896800000895d */ /* 0x004fea0003900000 */
[----:B------:R-:W2:Y:S02]  /*8600*/  @!P0 SYNCS.PHASECHK.TRANS64 P0, [R2+URZ+0x30], R74 ;  /* 0x0000304a020085a7 */ /* 0x000ea400080010ff */
[----:B--2---:R-:W-:Y:S05]  /*8610*/  @!P0 BRA `(.L_x_113) ;  /* 0xfffffffc00f08947 */ /* 0x004fea000383ffff */
[----:B------:R-:W-:Y:S05]  /*8620*/  BRA `(.L_x_112) ;  /* 0xffffffe800787947 */ /* 0x000fea000383ffff */
        .weak           $__internal_0_$__cuda_sm10x_tcgen05_guardrail_trap_col_being_dealloced_not_returned_by_alloc
        .type           $__internal_0_$__cuda_sm10x_tcgen05_guardrail_trap_col_being_dealloced_not_returned_by_alloc,@function
        .size           $__internal_0_$__cuda_sm10x_tcgen05_guardrail_trap_col_being_dealloced_not_returned_by_alloc,($__internal_1_$__cuda_sm10x_tcgen05_guardrail_trap_phase_invalid_during_alloc - $__internal_0_$__cuda_sm10x_tcgen05_guardrail_trap_col_being_dealloced_not_returned_by_alloc)
$__internal_0_$__cuda_sm10x_tcgen05_guardrail_trap_col_being_dealloced_not_returned_by_alloc:
[----:B------:R-:W-:Y:S05]  /*8630*/  BPT.TRAP 0x1 ;  /* 0x000000040000795c */ /* 0x000fea0000300000 */
[----:B------:R-:W-:-:S04]  /*8640*/  HFMA2 R3, -RZ, RZ, 0, 0 ;  /* 0x00000000ff037431 */ /* 0x000fc800000001ff */
[----:B------:R-:W-:Y:S05]  /*8650*/  RET.REL.NODEC R2 `(_ZN7cutlass13device_kernelINS_4gemm6kernel13GemmUniversalIN4cute5tupleIJiiiiEEENS1_10collective13CollectiveMmaINS1_35MainloopSm100TmaUmmaWarpSpecializedILi3ELi2ELi4ENS5_IJNS4_1CILi2EEESB_NSA_ILi1EEEEEEEENS5_IJNSA_ILi64EEESF_SF_EEENS_10tfloat32_tENS5_IJlSC_lEEESH_SI_NS4_8TiledMMAINS4_8MMA_AtomIJNS4_17SM100_MMA_TF32_SSISH_SH_fLi64ELi64ELNS4_4UMMA5MajorE0ELSN_0ELNSM_7ScaleInE0ELSO_0EEEEEENS4_6LayoutINS5_IJSC_SC_SC_EEENS5_IJNSA_ILi0EEEST_ST_EEEEENS5_IJNS4_10UnderscoreESW_SW_EEEEENS4_23SM90_TMA_LOAD_MULTICASTENS4_14ComposedLayoutINS4_7SwizzleILi3ELi4ELi3EEENS4_18smem_ptr_flag_bitsILi32EEENSR_INS5_IJNSA_ILi8EEENSA_ILi32EEEEEENS5_IJS16_SC_EEEEEEEvNS4_8identityESZ_S1A_vS1B_EENS_8epilogue10collective18CollectiveEpilogueINS1D_23Sm100TmaWarpSpecializedILi3ELi2ELi16ELb1ELb0EEEJSG_NS5_IJNSR_ISF_SC_EENSR_IS16_SC_EEEEESH_SI_SH_SI_NS1D_6fusion15FusionCallbacksIS1H_NS1L_17LinearCombinationISH_fSH_fLNS_15FloatRoundStyleE2EEESG_S1K_JEEENS4_5SM1004TMEM4LOAD26SM100_TMEM_LOAD_16dp128b8xENS4_13SM90_TMA_LOADES1A_NS4_17SM75_U32x4_LDSM_NENS4_14SM90_TMA_STOREES1A_NS4_17SM90_U32x4_STSM_NENS4_39AutoVectorizingCopyWithAssumedAlignmentILi128EEEEEEvvEEEEvNT_6ParamsE) ;  /* 0xffffff7802687950 */ /* 0x000fea0003c3ffff */
        .weak           $__internal_1_$__cuda_sm10x_tcgen05_guardrail_trap_phase_invalid_during_alloc
        .type           $__internal_1_$__cuda_sm10x_tcgen05_guardrail_trap_phase_invalid_during_alloc,@function
        .size           $__internal_1_$__cuda_sm10x_tcgen05_guardrail_trap_phase_invalid_during_alloc,($__internal_2_$__cuda_sm10x_tcgen05_guardrail_trap_unallocated_columns_being_dealloced - $__internal_1_$__cuda_sm10x_tcgen05_guardrail_trap_phase_invalid_during_alloc)
$__internal_1_$__cuda_sm10x_tcgen05_guardrail_trap_phase_invalid_during_alloc:
[----:B------:R-:W-:Y:S05]  /*8660*/  BPT.TRAP 0x1 ;  /* 0x000000040000795c */ /* 0x000fea0000300000 */
[----:B------:R-:W-:-:S04]  /*8670*/  MOV R5, 0x0 ;  /* 0x0000000000057802 */ /* 0x000fc80000000f00 */
[----:B------:R-:W-:Y:S05]  /*8680*/  RET.REL.NODEC R4 `(_ZN7cutlass13device_kernelINS_4gemm6kernel13GemmUniversalIN4cute5tupleIJiiiiEEENS1_10collective13CollectiveMmaINS1_35MainloopSm100TmaUmmaWarpSpecializedILi3ELi2ELi4ENS5_IJNS4_1CILi2EEESB_NSA_ILi1EEEEEEEENS5_IJNSA_ILi64EEESF_SF_EEENS_10tfloat32_tENS5_IJlSC_lEEESH_SI_NS4_8TiledMMAINS4_8MMA_AtomIJNS4_17SM100_MMA_TF32_SSISH_SH_fLi64ELi64ELNS4_4UMMA5MajorE0ELSN_0ELNSM_7ScaleInE0ELSO_0EEEEEENS4_6LayoutINS5_IJSC_SC_SC_EEENS5_IJNSA_ILi0EEEST_ST_EEEEENS5_IJNS4_10UnderscoreESW_SW_EEEEENS4_23SM90_TMA_LOAD_MULTICASTENS4_14ComposedLayoutINS4_7SwizzleILi3ELi4ELi3EEENS4_18smem_ptr_flag_bitsILi32EEENSR_INS5_IJNSA_ILi8EEENSA_ILi32EEEEEENS5_IJS16_SC_EEEEEEEvNS4_8identityESZ_S1A_vS1B_EENS_8epilogue10collective18CollectiveEpilogueINS1D_23Sm100TmaWarpSpecializedILi3ELi2ELi16ELb1ELb0EEEJSG_NS5_IJNSR_ISF_SC_EENSR_IS16_SC_EEEEESH_SI_SH_SI_NS1D_6fusion15FusionCallbacksIS1H_NS1L_17LinearCombinationISH_fSH_fLNS_15FloatRoundStyleE2EEESG_S1K_JEEENS4_5SM1004TMEM4LOAD26SM100_TMEM_LOAD_16dp128b8xENS4_13SM90_TMA_LOADES1A_NS4_17SM75_U32x4_LDSM_NENS4_14SM90_TMA_STOREES1A_NS4_17SM90_U32x4_STSM_NENS4_39AutoVectorizingCopyWithAssumedAlignmentILi128EEEEEEvvEEEEvNT_6ParamsE) ;  /* 0xffffff78045c7950 */ /* 0x000fea0003c3ffff */
        .weak           $__internal_2_$__cuda_sm10x_tcgen05_guardrail_trap_unallocated_columns_being_dealloced
        .type           $__internal_2_$__cuda_sm10x_tcgen05_guardrail_trap_unallocated_columns_being_dealloced,@function
        .size           $__internal_2_$__cuda_sm10x_tcgen05_guardrail_trap_unallocated_columns_being_dealloced,(.L_x_162 - $__internal_2_$__cuda_sm10x_tcgen05_guardrail_trap_unallocated_columns_being_dealloced)
$__internal_2_$__cuda_sm10x_tcgen05_guardrail_trap_unallocated_columns_being_dealloced:
[----:B------:R-:W-:Y:S05]  /*8690*/  BPT.TRAP 0x1 ;  /* 0x000000040000795c */ /* 0x000fea0000300000 */
[----:B------:R-:W-:-:S04]  /*86a0*/  HFMA2 R3, -RZ, RZ, 0, 0 ;  /* 0x00000000ff037431 */ /* 0x000fc800000001ff */
[----:B------:R-:W-:Y:S05]  /*86b0*/  RET.REL.NODEC R2 `(_ZN7cutlass13device_kernelINS_4gemm6kernel13GemmUniversalIN4cute5tupleIJiiiiEEENS1_10collective13CollectiveMmaINS1_35MainloopSm100TmaUmmaWarpSpecializedILi3ELi2ELi4ENS5_IJNS4_1CILi2EEESB_NSA_ILi1EEEEEEEENS5_IJNSA_ILi64EEESF_SF_EEENS_10tfloat32_tENS5_IJlSC_lEEESH_SI_NS4_8TiledMMAINS4_8MMA_AtomIJNS4_17SM100_MMA_TF32_SSISH_SH_fLi64ELi64ELNS4_4UMMA5MajorE0ELSN_0ELNSM_7ScaleInE0ELSO_0EEEEEENS4_6LayoutINS5_IJSC_SC_SC_EEENS5_IJNSA_ILi0EEEST_ST_EEEEENS5_IJNS4_10UnderscoreESW_SW_EEEEENS4_23SM90_TMA_LOAD_MULTICASTENS4_14ComposedLayoutINS4_7SwizzleILi3ELi4ELi3EEENS4_18smem_ptr_flag_bitsILi32EEENSR_INS5_IJNSA_ILi8EEENSA_ILi32EEEEEENS5_IJS16_SC_EEEEEEEvNS4_8identityESZ_S1A_vS1B_EENS_8epilogue10collective18CollectiveEpilogueINS1D_23Sm100TmaWarpSpecializedILi3ELi2ELi16ELb1ELb0EEEJSG_NS5_IJNSR_ISF_SC_EENSR_IS16_SC_EEEEESH_SI_SH_SI_NS1D_6fusion15FusionCallbacksIS1H_NS1L_17LinearCombinationISH_fSH_fLNS_15FloatRoundStyleE2EEESG_S1K_JEEENS4_5SM1004TMEM4LOAD26SM100_TMEM_LOAD_16dp128b8xENS4_13SM90_TMA_LOADES1A_NS4_17SM75_U32x4_LDSM_NENS4_14SM90_TMA_STOREES1A_NS4_17SM90_U32x4_STSM_NENS4_39AutoVectorizingCopyWithAssumedAlignmentILi128EEEEEEvvEEEEvNT_6ParamsE) ;  /* 0xffffff7802507950 */ /* 0x000fea0003c3ffff */
.L_x_161:
[----:B------:R-:W-:-:S00]  /*86c0*/  BRA `(.L_x_161) ;  /* 0xfffffffc00fc7947 */ /* 0x000fc0000383ffff */
[----:B------:R-:W-:-:S00]  /*86d0*/  NOP ;  /* 0x0000000000007918 */ /* 0x000fc00000000000 */
        /* <DEDUP_REMOVED lines=10> */
.L_x_162:


//--------------------- .nv.global.init           --------------------------
	.section	.nv.global.init,"aw",@progbits
.nv.global.init:
	.type		$str$27,@object
	.size		$str$27,($str$28 - $str$27)
$str$27:
        /*0000*/ 	.byte	0x28, 0x61, 0x64, 0x64, 0x72, 0x65, 0x73, 0x73, 0x20, 0x26, 0x20, 0x6d, 0x61, 0x73, 0x6b, 0x29
        /*0010*/ 	.byte	0x20, 0x3d, 0x3d, 0x20, 0x30, 0x00
	.type		$str$28,@object
	.size		$str$28,($str$26 - $str$28)
$str$28:
        /*0016*/ 	.byte	0x2f, 0x74, 0x6d, 0x70, 0x2f, 0x63, 0x75, 0x74, 0x6c, 0x61, 0x73, 0x73, 0x5f, 0x73, 0x77, 0x65
        /*0026*/ 	.byte	0x65, 0x70, 0x5f, 0x73, 0x72, 0x63, 0x2f, 0x69, 0x6e, 0x63, 0x6c, 0x75, 0x64, 0x65, 0x2f, 0x63
        /*0036*/ 	.byte	0x75, 0x74, 0x65, 0x2f, 0x70, 0x6f, 0x69, 0x6e, 0x74, 0x65, 0x72, 0x5f, 0x66, 0x6c, 0x61, 0x67
        /*0046*/ 	.byte	0x67, 0x65, 0x64, 0x2e, 0x68, 0x70, 0x70, 0x00
	.type		$str$26,@object
	.size		$str$26,($str$25 - $str$26)
$str$26:
        /*004e*/ 	.byte	0x2f, 0x74, 0x6d, 0x70, 0x2f, 0x63, 0x75, 0x74, 0x6c, 0x61, 0x73, 0x73, 0x5f, 0x73, 0x77, 0x65
        /*005e*/ 	.byte	0x65, 0x70, 0x5f, 0x73, 0x72, 0x63, 0x2f, 0x69, 0x6e, 0x63, 0x6c, 0x75, 0x64, 0x65, 0x2f, 0x63
        /*006e*/ 	.byte	0x75, 0x74, 0x65, 0x2f, 0x61, 0x74, 0x6f, 0x6d, 0x2f, 0x63, 0x6f, 0x70, 0x79, 0x5f, 0x74, 0x72
        /*007e*/ 	.byte	0x61, 0x69, 0x74, 0x73, 0x5f, 0x73, 0x6d, 0x31, 0x30, 0x30, 0x2e, 0x68, 0x70, 0x70, 0x00
	.type		$str$25,@object
	.size		$str$25,(__unnamed_1 - $str$25)
$str$25:
        /*008d*/ 	.byte	0x28, 0x28, 0x75, 0x69, 0x6e, 0x74, 0x33, 0x32, 0x5f, 0x74, 0x28, 0x74, 0x68, 0x72, 0x65, 0x61
        /*009d*/ 	.byte	0x64, 0x49, 0x64, 0x78, 0x2e, 0x78, 0x29, 0x20, 0x2f, 0x20, 0x33, 0x32, 0x29, 0x20, 0x25, 0x20
        /*00ad*/ 	.byte	0x34, 0x29, 0x20, 0x3d, 0x3d, 0x20, 0x28, 0x28, 0x28, 0x74, 0x6d, 0x65, 0x6d, 0x5f, 0x61, 0x64
        /*00bd*/ 	.byte	0x64, 0x72, 0x20, 0x3e, 0x3e, 0x20, 0x31, 0x36, 0x29, 0x20, 0x2f, 0x20, 0x33, 0x32, 0x29, 0x20
        /*00cd*/ 	.byte	0x25, 0x20, 0x34, 0x29, 0x00
	.type		__unnamed_1,@object
	.size		__unnamed_1,(__unnamed_2 - __unnamed_1)
__unnamed_1:
        /*00d2*/ 	.byte	0x61, 0x75, 0x74, 0x6f, 0x20, 0x63, 0x75, 0x74, 0x65, 0x3a, 0x3a, 0x61, 0x73, 0x5f, 0x70, 0x6f
        /* <DEDUP_REMOVED lines=24> */
        /*0262*/ 	.byte	0x30, 0x34, 0x38, 0x3e, 0x3e, 0x3e, 0x3e, 0x5d, 0x00
	.type		__unnamed_2,@object
	.size		__unnamed_2,(.L_2 - __unnamed_2)
__unnamed_2:
        /* <DEDUP_REMOVED lines=45> */
        /*053b*/ 	.byte	0x3e, 0x3e, 0x3e, 0x5d, 0x00
.L_2:


//--------------------- .nv.shared._ZN7cutlass13device_kernelINS_4gemm6kernel13GemmUniversalIN4cute5tupleIJiiiiEEENS1_10collective13CollectiveMmaINS1_35MainloopSm100TmaUmmaWarpSpecializedILi3ELi2ELi4ENS5_IJNS4_1CILi2EEESB_NSA_ILi1EEEEEEEENS5_IJNSA_ILi64EEESF_SF_EEENS_10tfloat32_tENS5_IJlSC_lEEESH_SI_NS4_8TiledMMAINS4_8MMA_AtomIJNS4_17SM100_MMA_TF32_SSISH_SH_fLi64ELi64ELNS4_4UMMA5MajorE0ELSN_0ELNSM_7ScaleInE0ELSO_0EEEEEENS4_6LayoutINS5_IJSC_SC_SC_EEENS5_IJNSA_ILi0EEEST_ST_EEEEENS5_IJNS4_10UnderscoreESW_SW_EEEEENS4_23SM90_TMA_LOAD_MULTICASTENS4_14ComposedLayoutINS4_7SwizzleILi3ELi4ELi3EEENS4_18smem_ptr_flag_bitsILi32EEENSR_INS5_IJNSA_ILi8EEENSA_ILi32EEEEEENS5_IJS16_SC_EEEEEEEvNS4_8identityESZ_S1A_vS1B_EENS_8epilogue10collective18CollectiveEpilogueINS1D_23Sm100TmaWarpSpecializedILi3ELi2ELi16ELb1ELb0EEEJSG_NS5_IJNSR_ISF_SC_EENSR_IS16_SC_EEEEESH_SI_SH_SI_NS1D_6fusion15FusionCallbacksIS1H_NS1L_17LinearCombinationISH_fSH_fLNS_15FloatRoundStyleE2EEESG_S1K_JEEENS4_5SM1004TMEM4LOAD26SM100_TMEM_LOAD_16dp128b8xENS4_13SM90_TMA_LOADES1A_NS4_17SM75_U32x4_LDSM_NENS4_14SM90_TMA_STOREES1A_NS4_17SM90_U32x4_STSM_NENS4_39AutoVectorizingCopyWithAssumedAlignmentILi128EEEEEEvvEEEEvNT_6ParamsE --------------------------
	.section	.nv.shared._ZN7cutlass13device_kernelINS_4gemm6kernel13GemmUniversalIN4cute5tupleIJiiiiEEENS1_10collective13CollectiveMmaINS1_35MainloopSm100TmaUmmaWarpSpecializedILi3ELi2ELi4ENS5_IJNS4_1CILi2EEESB_NSA_ILi1EEEEEEEENS5_IJNSA_ILi64EEESF_SF_EEENS_10tfloat32_tENS5_IJlSC_lEEESH_SI_NS4_8TiledMMAINS4_8MMA_AtomIJNS4_17SM100_MMA_TF32_SSISH_SH_fLi64ELi64ELNS4_4UMMA5MajorE0ELSN_0ELNSM_7ScaleInE0ELSO_0EEEEEENS4_6LayoutINS5_IJSC_SC_SC_EEENS5_IJNSA_ILi0EEEST_ST_EEEEENS5_IJNS4_10UnderscoreESW_SW_EEEEENS4_23SM90_TMA_LOAD_MULTICASTENS4_14ComposedLayoutINS4_7SwizzleILi3ELi4ELi3EEENS4_18smem_ptr_flag_bitsILi32EEENSR_INS5_IJNSA_ILi8EEENSA_ILi32EEEEEENS5_IJS16_SC_EEEEEEEvNS4_8identityESZ_S1A_vS1B_EENS_8epilogue10collective18CollectiveEpilogueINS1D_23Sm100TmaWarpSpecializedILi3ELi2ELi16ELb1ELb0EEEJSG_NS5_IJNSR_ISF_SC_EENSR_IS16_SC_EEEEESH_SI_SH_SI_NS1D_6fusion15FusionCallbacksIS1H_NS1L_17LinearCombinationISH_fSH_fLNS_15FloatRoundStyleE2EEESG_S1K_JEEENS4_5SM1004TMEM4LOAD26SM100_TMEM_LOAD_16dp128b8xENS4_13SM90_TMA_LOADES1A_NS4_17SM75_U32x4_LDSM_NENS4_14SM90_TMA_STOREES1A_NS4_17SM90_U32x4_STSM_NENS4_39AutoVectorizingCopyWithAssumedAlignmentILi128EEEEEEvvEEEEvNT_6ParamsE,"aw",@nobits
	.sectionflags	@""
	.align	16
	.zero		1024


//--------------------- .nv.shared.reserved.0     --------------------------
	.section	.nv.shared.reserved.0,"aw",@nobits
	.weak		__nv_reservedSMEM_offset_0_alias
	.size		__nv_reservedSMEM_offset_0_alias, 0, 64
	.other		__nv_reservedSMEM_offset_0_alias,@"STO_CUDA_RESERVED_SHARED STV_DEFAULT"
__nv_reservedSMEM_offset_0_alias:
	.zero		0
.nv.shared.reserved.0:
	.zero		64
	.weak		__nv_reservedSMEM_tcgen05_partition
	.type		__nv_reservedSMEM_tcgen05_partition,@object
	.size		__nv_reservedSMEM_tcgen05_partition,(.L_0 - __nv_reservedSMEM_tcgen05_partition)
__nv_reservedSMEM_tcgen05_partition:
	.zero		32
.L_0:


//--------------------- .nv.global                --------------------------
	.section	.nv.global,"aw",@nobits
.nv.global:
	.type		_ZN40_INTERNAL_9e106d2e_4_k_cu_12f82dde_111604cute1_E,@object
	.size		_ZN40_INTERNAL_9e106d2e_4_k_cu_12f82dde_111604cute1_E,(_ZN40_INTERNAL_9e106d2e_4_k_cu_12f82dde_111604cuda3std3__45__cpo6cbeginE - _ZN40_INTERNAL_9e106d2e_4_k_cu_12f82dde_111604cute1_E)
_ZN40_INTERNAL_9e106d2e_4_k_cu_12f82dde_111604cute1_E:
	.zero		1
	.type		_ZN40_INTERNAL_9e106d2e_4_k_cu_12f82dde_111604cuda3std3__45__cpo6cbeginE,@object
	.size		_ZN40_INTERNAL_9e106d2e_4_k_cu_12f82dde_111604cuda3std3__45__cpo6cbeginE,(_ZN40_INTERNAL_9e106d2e_4_k_cu_12f82dde_111604cuda3std3__48in_placeE - _ZN40_INTERNAL_9e106d2e_4_k_cu_12f82dde_111604cuda3std3__45__cpo6cbeginE)
_ZN40_INTERNAL_9e106d2e_4_k_cu_12f82dde_111604cuda3std3__45__cpo6cbeginE:
	.zero		1
	.type		_ZN40_INTERNAL_9e106d2e_4_k_cu_12f82dde_111604cuda3std3__48in_placeE,@object
	.size		_ZN40_INTERNAL_9e106d2e_4_k_cu_12f82dde_111604cuda3std3__48in_placeE,(_ZN40_INTERNAL_9e106d2e_4_k_cu_12f82dde_111604cuda3std6ranges3__45__cpo9iter_moveE - _ZN40_INTERNAL_9e106d2e_4_k_cu_12f82dde_111604cuda3std3__48in_placeE)
_ZN40_INTERNAL_9e106d2e_4_k_cu_12f82dde_111604cuda3std3__48in_placeE:
	.zero		1
	.type		_ZN40_INTERNAL_9e106d2e_4_k_cu_12f82dde_111604cuda3std6ranges3__45__cpo9iter_moveE,@object
	.size		_ZN40_INTERNAL_9e106d2e_4_k_cu_12f82dde_111604cuda3std6ranges3__45__cpo9iter_moveE,(_ZN40_INTERNAL_9e106d2e_4_k_cu_12f82dde_111604cuda3std3__45__cpo5beginE - _ZN40_INTERNAL_9e106d2e_4_k_cu_12f82dde_111604cuda3std6ranges3__45__cpo9iter_moveE)
_ZN40_INTERNAL_9e106d2e_4_k_cu_12f82dde_111604cuda3std6ranges3__45__cpo9iter_moveE:
	.zero		1
	.type		_ZN40_INTERNAL_9e106d2e_4_k_cu_12f82dde_111604cuda3std3__45__cpo5beginE,@object
	.size		_ZN40_INTERNAL_9e106d2e_4_k_cu_12f82dde_111604cuda3std3__45__cpo5beginE,(_ZN40_INTERNAL_9e106d2e_4_k_cu_12f82dde_111604cuda3std3__442_GLOBAL__N__9e106d2e_4_k_cu_12f82dde_111606ignoreE - _ZN40_INTERNAL_9e106d2e_4_k_cu_12f82dde_111604cuda3std3__45__cpo5beginE)
_ZN40_INTERNAL_9e106d2e_4_k_cu_12f82dde_111604cuda3std3__45__cpo5beginE:
	.zero		1
	.type		_ZN40_INTERNAL_9e106d2e_4_k_cu_12f82dde_111604cuda3std3__442_GLOBAL__N__9e106d2e_4_k_cu_12f82dde_111606ignoreE,@object
	.size		_ZN40_INTERNAL_9e106d2e_4_k_cu_12f82dde_111604cuda3std3__442_GLOBAL__N__9e106d2e_4_k_cu_12f82dde_111606ignoreE,(_ZN40_INTERNAL_9e106d2e_4_k_cu_12f82dde_111604cute7productE - _ZN40_INTERNAL_9e106d2e_4_k_cu_12f82dde_111604cuda3std3__442_GLOBAL__N__9e106d2e_4_k_cu_12f82dde_111606ignoreE)
_ZN40_INTERNAL_9e106d2e_4_k_cu_12f82dde_111604cuda3std3__442_GLOBAL__N__9e106d2e_4_k_cu_12f82dde_111606ignoreE:
	.zero		1
	.type		_ZN40_INTERNAL_9e106d2e_4_k_cu_12f82dde_111604cute7productE,@object
	.size		_ZN40_INTERNAL_9e106d2e_4_k_cu_12f82dde_111604cute7productE,(_ZN40_INTERNAL_9e106d2e_4_k_cu_12f82dde_111604cuda3std3__45__cpo3endE - _ZN40_INTERNAL_9e106d2e_4_k_cu_12f82dde_111604cute7productE)
_ZN40_INTERNAL_9e106d2e_4_k_cu_12f82dde_111604cute7productE:
	.zero		1
	.type		_ZN40_INTERNAL_9e106d2e_4_k_cu_12f82dde_111604cuda3std3__45__cpo3endE,@object
	.size		_ZN40_INTERNAL_9e106d2e_4_k_cu_12f82dde_111604cuda3std3__45__cpo3endE,(_ZN40_INTERNAL_9e106d2e_4_k_cu_12f82dde_111604cuda3std3__419piecewise_constructE - _ZN40_INTERNAL_9e106d2e_4_k_cu_12f82dde_111604cuda3std3__45__cpo3endE)
_ZN40_INTERNAL_9e106d2e_4_k_cu_12f82dde_111604cuda3std3__45__cpo3endE:
	.zero		1
	.type		_ZN40_INTERNAL_9e106d2e_4_k_cu_12f82dde_111604cuda3std3__419piecewise_constructE,@object
	.size		_ZN40_INTERNAL_9e106d2e_4_k_cu_12f82dde_111604cuda3std3__419piecewise_constructE,(_ZN40_INTERNAL_9e106d2e_4_k_cu_12f82dde_111604cuda3std3__45__cpo4cendE - _ZN40_INTERNAL_9e106d2e_4_k_cu_12f82dde_111604cuda3std3__419piecewise_constructE)
_ZN40_INTERNAL_9e106d2e_4_k_cu_12f82dde_111604cuda3std3__419piecewise_constructE:
	.zero		1
	.type		_ZN40_INTERNAL_9e106d2e_4_k_cu_12f82dde_111604cuda3std3__45__cpo4cendE,@object
	.size		_ZN40_INTERNAL_9e106d2e_4_k_cu_12f82dde_111604cuda3std3__45__cpo4cendE,(_ZN40_INTERNAL_9e106d2e_4_k_cu_12f82dde_111604cuda3std6ranges3__45__cpo4swapE - _ZN40_INTERNAL_9e106d2e_4_k_cu_12f82dde_111604cuda3std3__45__cpo4cendE)
_ZN40_INTERNAL_9e106d2e_4_k_cu_12f82dde_111604cuda3std3__45__cpo4cendE:
	.zero		1
	.type		_ZN40_INTERNAL_9e106d2e_4_k_cu_12f82dde_111604cuda3std6ranges3__45__cpo4swapE,@object
	.size		_ZN40_INTERNAL_9e106d2e_4_k_cu_12f82dde_111604cuda3std6ranges3__45__cpo4swapE,(.L_10 - _ZN40_INTERNAL_9e106d2e_4_k_cu_12f82dde_111604cuda3std6ranges3__45__cpo4swapE)
_ZN40_INTERNAL_9e106d2e_4_k_cu_12f82dde_111604cuda3std6ranges3__45__cpo4swapE:
	.zero		1
.L_10:


//--------------------- .nv.constant0._ZN7cutlass13device_kernelINS_4gemm6kernel13GemmUniversalIN4cute5tupleIJiiiiEEENS1_10collective13CollectiveMmaINS1_35MainloopSm100TmaUmmaWarpSpecializedILi3ELi2ELi4ENS5_IJNS4_1CILi2EEESB_NSA_ILi1EEEEEEEENS5_IJNSA_ILi64EEESF_SF_EEENS_10tfloat32_tENS5_IJlSC_lEEESH_SI_NS4_8TiledMMAINS4_8MMA_AtomIJNS4_17SM100_MMA_TF32_SSISH_SH_fLi64ELi64ELNS4_4UMMA5MajorE0ELSN_0ELNSM_7ScaleInE0ELSO_0EEEEEENS4_6LayoutINS5_IJSC_SC_SC_EEENS5_IJNSA_ILi0EEEST_ST_EEEEENS5_IJNS4_10UnderscoreESW_SW_EEEEENS4_23SM90_TMA_LOAD_MULTICASTENS4_14ComposedLayoutINS4_7SwizzleILi3ELi4ELi3EEENS4_18smem_ptr_flag_bitsILi32EEENSR_INS5_IJNSA_ILi8EEENSA_ILi32EEEEEENS5_IJS16_SC_EEEEEEEvNS4_8identityESZ_S1A_vS1B_EENS_8epilogue10collective18CollectiveEpilogueINS1D_23Sm100TmaWarpSpecializedILi3ELi2ELi16ELb1ELb0EEEJSG_NS5_IJNSR_ISF_SC_EENSR_IS16_SC_EEEEESH_SI_SH_SI_NS1D_6fusion15FusionCallbacksIS1H_NS1L_17LinearCombinationISH_fSH_fLNS_15FloatRoundStyleE2EEESG_S1K_JEEENS4_5SM1004TMEM4LOAD26SM100_TMEM_LOAD_16dp128b8xENS4_13SM90_TMA_LOADES1A_NS4_17SM75_U32x4_LDSM_NENS4_14SM90_TMA_STOREES1A_NS4_17SM90_U32x4_STSM_NENS4_39AutoVectorizingCopyWithAssumedAlignmentILi128EEEEEEvvEEEEvNT_6ParamsE --------------------------
	.section	.nv.constant0._ZN7cutlass13device_kernelINS_4gemm6kernel13GemmUniversalIN4cute5tupleIJiiiiEEENS1_10collective13CollectiveMmaINS1_35MainloopSm100TmaUmmaWarpSpecializedILi3ELi2ELi4ENS5_IJNS4_1CILi2EEESB_NSA_ILi1EEEEEEEENS5_IJNSA_ILi64EEESF_SF_EEENS_10tfloat32_tENS5_IJlSC_lEEESH_SI_NS4_8TiledMMAINS4_8MMA_AtomIJNS4_17SM100_MMA_TF32_SSISH_SH_fLi64ELi64ELNS4_4UMMA5MajorE0ELSN_0ELNSM_7ScaleInE0ELSO_0EEEEEENS4_6LayoutINS5_IJSC_SC_SC_EEENS5_IJNSA_ILi0EEEST_ST_EEEEENS5_IJNS4_10UnderscoreESW_SW_EEEEENS4_23SM90_TMA_LOAD_MULTICASTENS4_14ComposedLayoutINS4_7SwizzleILi3ELi4ELi3EEENS4_18smem_ptr_flag_bitsILi32EEENSR_INS5_IJNSA_ILi8EEENSA_ILi32EEEEEENS5_IJS16_SC_EEEEEEEvNS4_8identityESZ_S1A_vS1B_EENS_8epilogue10collective18CollectiveEpilogueINS1D_23Sm100TmaWarpSpecializedILi3ELi2ELi16ELb1ELb0EEEJSG_NS5_IJNSR_ISF_SC_EENSR_IS16_SC_EEEEESH_SI_SH_SI_NS1D_6fusion15FusionCallbacksIS1H_NS1L_17LinearCombinationISH_fSH_fLNS_15FloatRoundStyleE2EEESG_S1K_JEEENS4_5SM1004TMEM4LOAD26SM100_TMEM_LOAD_16dp128b8xENS4_13SM90_TMA_LOADES1A_NS4_17SM75_U32x4_LDSM_NENS4_14SM90_TMA_STOREES1A_NS4_17SM90_U32x4_STSM_NENS4_39AutoVectorizingCopyWithAssumedAlignmentILi128EEEEEEvvEEEEvNT_6ParamsE,"a",@progbits
	.sectionflags	@""
	.align	4
.nv.constant0._ZN7cutlass13device_kernelINS_4gemm6kernel13GemmUniversalIN4cute5tupleIJiiiiEEENS1_10collective13CollectiveMmaINS1_35MainloopSm100TmaUmmaWarpSpecializedILi3ELi2ELi4ENS5_IJNS4_1CILi2EEESB_NSA_ILi1EEEEEEEENS5_IJNSA_ILi64EEESF_SF_EEENS_10tfloat32_tENS5_IJlSC_lEEESH_SI_NS4_8TiledMMAINS4_8MMA_AtomIJNS4_17SM100_MMA_TF32_SSISH_SH_fLi64ELi64ELNS4_4UMMA5MajorE0ELSN_0ELNSM_7ScaleInE0ELSO_0EEEEEENS4_6LayoutINS5_IJSC_SC_SC_EEENS5_IJNSA_ILi0EEEST_ST_EEEEENS5_IJNS4_10UnderscoreESW_SW_EEEEENS4_23SM90_TMA_LOAD_MULTICASTENS4_14ComposedLayoutINS4_7SwizzleILi3ELi4ELi3EEENS4_18smem_ptr_flag_bitsILi32EEENSR_INS5_IJNSA_ILi8EEENSA_ILi32EEEEEENS5_IJS16_SC_EEEEEEEvNS4_8identityESZ_S1A_vS1B_EENS_8epilogue10collective18CollectiveEpilogueINS1D_23Sm100TmaWarpSpecializedILi3ELi2ELi16ELb1ELb0EEEJSG_NS5_IJNSR_ISF_SC_EENSR_IS16_SC_EEEEESH_SI_SH_SI_NS1D_6fusion15FusionCallbacksIS1H_NS1L_17LinearCombinationISH_fSH_fLNS_15FloatRoundStyleE2EEESG_S1K_JEEENS4_5SM1004TMEM4LOAD26SM100_TMEM_LOAD_16dp128b8xENS4_13SM90_TMA_LOADES1A_NS4_17SM75_U32x4_LDSM_NENS4_14SM90_TMA_STOREES1A_NS4_17SM90_U32x4_STSM_NENS4_39AutoVectorizingCopyWithAssumedAlignmentILi128EEEEEEvvEEEEvNT_6ParamsE:
	.zero		2944


//--------------------- SYMBOLS --------------------------

	.type		.nv.reservedSmem.offset0,@object
	.size		.nv.reservedSmem.offset0,0x4
	.type		.nv.reservedSmem.cap,@object
	.size		.nv.reservedSmem.cap,0x4
	.type		__assertfail,@function
